//
// Generated by NVIDIA NVVM Compiler
//
// Compiler Build ID: CL-36424714
// Cuda compilation tools, release 13.0, V13.0.88
// Based on NVVM 20.0.0
//

.version 9.0
.target sm_100
.address_size 64

	// .globl	_Z5cmpMuPfS_S_S_S_S_
.const .align 4 .b8 k_c[24576];
.global .align 4 .b8 __cudart_i2opi_f[24] = {65, 144, 67, 60, 153, 149, 98, 219, 192, 221, 52, 245, 209, 87, 39, 252, 41, 21, 68, 78, 110, 131, 249, 162};

.visible .entry _Z5cmpMuPfS_S_S_S_S_(
	.param .u64 .ptr .align 1 _Z5cmpMuPfS_S_S_S_S__param_0,
	.param .u64 .ptr .align 1 _Z5cmpMuPfS_S_S_S_S__param_1,
	.param .u64 .ptr .align 1 _Z5cmpMuPfS_S_S_S_S__param_2,
	.param .u64 .ptr .align 1 _Z5cmpMuPfS_S_S_S_S__param_3,
	.param .u64 .ptr .align 1 _Z5cmpMuPfS_S_S_S_S__param_4,
	.param .u64 .ptr .align 1 _Z5cmpMuPfS_S_S_S_S__param_5
)
{
	.reg .b32 	%r<5>;
	.reg .b32 	%f<14>;
	.reg .b64 	%rd<20>;

	ld.param.u64 	%rd1, [_Z5cmpMuPfS_S_S_S_S__param_0];
	ld.param.u64 	%rd2, [_Z5cmpMuPfS_S_S_S_S__param_1];
	ld.param.u64 	%rd3, [_Z5cmpMuPfS_S_S_S_S__param_2];
	ld.param.u64 	%rd4, [_Z5cmpMuPfS_S_S_S_S__param_3];
	ld.param.u64 	%rd5, [_Z5cmpMuPfS_S_S_S_S__param_4];
	ld.param.u64 	%rd6, [_Z5cmpMuPfS_S_S_S_S__param_5];
	cvta.to.global.u64 	%rd7, %rd6;
	cvta.to.global.u64 	%rd8, %rd5;
	cvta.to.global.u64 	%rd9, %rd4;
	cvta.to.global.u64 	%rd10, %rd2;
	cvta.to.global.u64 	%rd11, %rd3;
	cvta.to.global.u64 	%rd12, %rd1;
	mov.u32 	%r1, %ctaid.x;
	mov.u32 	%r2, %ntid.x;
	mov.u32 	%r3, %tid.x;
	mad.lo.s32 	%r4, %r1, %r2, %r3;
	mul.wide.s32 	%rd13, %r4, 4;
	add.s64 	%rd14, %rd12, %rd13;
	ld.global.f32 	%f1, [%rd14];
	add.s64 	%rd15, %rd11, %rd13;
	ld.global.f32 	%f2, [%rd15];
	add.s64 	%rd16, %rd10, %rd13;
	ld.global.f32 	%f3, [%rd16];
	add.s64 	%rd17, %rd9, %rd13;
	ld.global.f32 	%f4, [%rd17];
	mul.f32 	%f5, %f3, %f4;
	fma.rn.f32 	%f6, %f1, %f2, %f5;
	add.s64 	%rd18, %rd8, %rd13;
	st.global.f32 	[%rd18], %f6;
	ld.global.f32 	%f7, [%rd14];
	ld.global.f32 	%f8, [%rd17];
	mul.f32 	%f9, %f7, %f8;
	ld.global.f32 	%f10, [%rd16];
	ld.global.f32 	%f11, [%rd15];
	mul.f32 	%f12, %f10, %f11;
	sub.f32 	%f13, %f9, %f12;
	add.s64 	%rd19, %rd7, %rd13;
	st.global.f32 	[%rd19], %f13;
	ret;

}
	// .globl	_Z6cmpFHdPfS_S_S_S_S_S_S_S_S_S_i
.visible .entry _Z6cmpFHdPfS_S_S_S_S_S_S_S_S_S_i(
	.param .u64 .ptr .align 1 _Z6cmpFHdPfS_S_S_S_S_S_S_S_S_S_i_param_0,
	.param .u64 .ptr .align 1 _Z6cmpFHdPfS_S_S_S_S_S_S_S_S_S_i_param_1,
	.param .u64 .ptr .align 1 _Z6cmpFHdPfS_S_S_S_S_S_S_S_S_S_i_param_2,
	.param .u64 .ptr .align 1 _Z6cmpFHdPfS_S_S_S_S_S_S_S_S_S_i_param_3,
	.param .u64 .ptr .align 1 _Z6cmpFHdPfS_S_S_S_S_S_S_S_S_S_i_param_4,
	.param .u64 .ptr .align 1 _Z6cmpFHdPfS_S_S_S_S_S_S_S_S_S_i_param_5,
	.param .u64 .ptr .align 1 _Z6cmpFHdPfS_S_S_S_S_S_S_S_S_S_i_param_6,
	.param .u64 .ptr .align 1 _Z6cmpFHdPfS_S_S_S_S_S_S_S_S_S_i_param_7,
	.param .u64 .ptr .align 1 _Z6cmpFHdPfS_S_S_S_S_S_S_S_S_S_i_param_8,
	.param .u64 .ptr .align 1 _Z6cmpFHdPfS_S_S_S_S_S_S_S_S_S_i_param_9,
	.param .u64 .ptr .align 1 _Z6cmpFHdPfS_S_S_S_S_S_S_S_S_S_i_param_10,
	.param .u32 _Z6cmpFHdPfS_S_S_S_S_S_S_S_S_S_i_param_11
)
{
	.local .align 4 .b8 	__local_depot1[28];
	.reg .b64 	%SP;
	.reg .b64 	%SPL;
	.reg .pred 	%p<19>;
	.reg .b32 	%r<88>;
	.reg .b32 	%f<76>;
	.reg .b64 	%rd<73>;
	.reg .b64 	%fd<7>;

	mov.u64 	%SPL, __local_depot1;
	ld.param.u64 	%rd25, [_Z6cmpFHdPfS_S_S_S_S_S_S_S_S_S_i_param_0];
	ld.param.u64 	%rd26, [_Z6cmpFHdPfS_S_S_S_S_S_S_S_S_S_i_param_1];
	ld.param.u64 	%rd21, [_Z6cmpFHdPfS_S_S_S_S_S_S_S_S_S_i_param_4];
	ld.param.u64 	%rd27, [_Z6cmpFHdPfS_S_S_S_S_S_S_S_S_S_i_param_6];
	ld.param.u64 	%rd28, [_Z6cmpFHdPfS_S_S_S_S_S_S_S_S_S_i_param_7];
	ld.param.u64 	%rd29, [_Z6cmpFHdPfS_S_S_S_S_S_S_S_S_S_i_param_8];
	ld.param.u64 	%rd23, [_Z6cmpFHdPfS_S_S_S_S_S_S_S_S_S_i_param_9];
	ld.param.u64 	%rd24, [_Z6cmpFHdPfS_S_S_S_S_S_S_S_S_S_i_param_10];
	ld.param.u32 	%r29, [_Z6cmpFHdPfS_S_S_S_S_S_S_S_S_S_i_param_11];
	cvta.to.global.u64 	%rd30, %rd26;
	cvta.to.global.u64 	%rd31, %rd25;
	cvta.to.global.u64 	%rd32, %rd29;
	cvta.to.global.u64 	%rd33, %rd28;
	cvta.to.global.u64 	%rd34, %rd27;
	add.u64 	%rd1, %SPL, 0;
	add.u64 	%rd2, %SPL, 0;
	mov.u32 	%r30, %ctaid.x;
	mov.u32 	%r31, %ntid.x;
	mov.u32 	%r32, %tid.x;
	mad.lo.s32 	%r33, %r30, %r31, %r32;
	mul.wide.s32 	%rd37, %r33, 4;
	add.s64 	%rd38, %rd34, %rd37;
	ld.global.f32 	%f1, [%rd38];
	add.s64 	%rd39, %rd33, %rd37;
	ld.global.f32 	%f2, [%rd39];
	add.s64 	%rd40, %rd32, %rd37;
	ld.global.f32 	%f3, [%rd40];
	add.s64 	%rd3, %rd31, %rd37;
	ld.global.f32 	%f74, [%rd3];
	add.s64 	%rd4, %rd30, %rd37;
	ld.global.f32 	%f75, [%rd4];
	setp.lt.s32 	%p1, %r29, 1;
	@%p1 bra 	$L__BB1_19;
	ld.param.u64 	%rd68, [_Z6cmpFHdPfS_S_S_S_S_S_S_S_S_S_i_param_5];
	ld.param.u64 	%rd67, [_Z6cmpFHdPfS_S_S_S_S_S_S_S_S_S_i_param_3];
	cvta.to.global.u64 	%rd5, %rd67;
	cvta.to.global.u64 	%rd6, %rd21;
	cvta.to.global.u64 	%rd7, %rd68;
	cvta.to.global.u64 	%rd8, %rd23;
	cvta.to.global.u64 	%rd9, %rd24;
	mov.b32 	%r79, 0;
$L__BB1_2:
	mul.wide.u32 	%rd41, %r79, 4;
	add.s64 	%rd42, %rd5, %rd41;
	ld.global.f32 	%f22, [%rd42];
	add.s64 	%rd43, %rd6, %rd41;
	ld.global.f32 	%f23, [%rd43];
	mul.f32 	%f24, %f2, %f23;
	fma.rn.f32 	%f25, %f1, %f22, %f24;
	add.s64 	%rd44, %rd7, %rd41;
	ld.global.f32 	%f26, [%rd44];
	fma.rn.f32 	%f27, %f3, %f26, %f25;
	cvt.f64.f32 	%fd1, %f27;
	mul.f64 	%fd2, %fd1, 0d401921FB54442D18;
	cvt.rn.f32.f64 	%f8, %fd2;
	mul.f32 	%f28, %f8, 0f3F22F983;
	cvt.rni.s32.f32 	%r87, %f28;
	cvt.rn.f32.s32 	%f29, %r87;
	fma.rn.f32 	%f30, %f29, 0fBFC90FDA, %f8;
	fma.rn.f32 	%f31, %f29, 0fB3A22168, %f30;
	fma.rn.f32 	%f73, %f29, 0fA7C234C5, %f31;
	abs.f32 	%f10, %f8;
	setp.ltu.f32 	%p2, %f10, 0f47CE4780;
	mov.u32 	%r83, %r87;
	mov.f32 	%f72, %f73;
	@%p2 bra 	$L__BB1_10;
	setp.neu.f32 	%p3, %f10, 0f7F800000;
	@%p3 bra 	$L__BB1_5;
	mov.f32 	%f34, 0f00000000;
	mul.rn.f32 	%f72, %f8, %f34;
	mov.b32 	%r83, 0;
	bra.uni 	$L__BB1_10;
$L__BB1_5:
	mov.b32 	%r3, %f8;
	mov.b64 	%rd71, 0;
	mov.b32 	%r80, 0;
	mov.u64 	%rd69, __cudart_i2opi_f;
	mov.u64 	%rd70, %rd2;
$L__BB1_6:
	.pragma "nounroll";
	ld.global.nc.u32 	%r36, [%rd69];
	shl.b32 	%r37, %r3, 8;
	or.b32  	%r38, %r37, -2147483648;
	mad.wide.u32 	%rd47, %r36, %r38, %rd71;
	shr.u64 	%rd71, %rd47, 32;
	st.local.u32 	[%rd70], %rd47;
	add.s32 	%r80, %r80, 1;
	add.s64 	%rd70, %rd70, 4;
	add.s64 	%rd69, %rd69, 4;
	setp.ne.s32 	%p4, %r80, 6;
	@%p4 bra 	$L__BB1_6;
	shr.u32 	%r39, %r3, 23;
	st.local.u32 	[%rd2+24], %rd71;
	and.b32  	%r6, %r39, 31;
	and.b32  	%r40, %r39, 224;
	add.s32 	%r41, %r40, -128;
	shr.u32 	%r42, %r41, 5;
	mul.wide.u32 	%rd48, %r42, 4;
	sub.s64 	%rd16, %rd2, %rd48;
	ld.local.u32 	%r81, [%rd16+24];
	ld.local.u32 	%r82, [%rd16+20];
	setp.eq.s32 	%p5, %r6, 0;
	@%p5 bra 	$L__BB1_9;
	shf.l.wrap.b32 	%r81, %r82, %r81, %r6;
	ld.local.u32 	%r43, [%rd16+16];
	shf.l.wrap.b32 	%r82, %r43, %r82, %r6;
$L__BB1_9:
	shr.u32 	%r44, %r81, 30;
	shf.l.wrap.b32 	%r45, %r82, %r81, 2;
	shl.b32 	%r46, %r82, 2;
	shr.u32 	%r47, %r45, 31;
	add.s32 	%r48, %r47, %r44;
	neg.s32 	%r49, %r48;
	setp.lt.s32 	%p6, %r3, 0;
	selp.b32 	%r83, %r49, %r48, %p6;
	xor.b32  	%r50, %r45, %r3;
	shr.s32 	%r51, %r45, 31;
	xor.b32  	%r52, %r51, %r45;
	xor.b32  	%r53, %r51, %r46;
	cvt.u64.u32 	%rd49, %r52;
	shl.b64 	%rd50, %rd49, 32;
	cvt.u64.u32 	%rd51, %r53;
	or.b64  	%rd52, %rd50, %rd51;
	cvt.rn.f64.s64 	%fd3, %rd52;
	mul.f64 	%fd4, %fd3, 0d3BF921FB54442D19;
	cvt.rn.f32.f64 	%f32, %fd4;
	neg.f32 	%f33, %f32;
	setp.lt.s32 	%p7, %r50, 0;
	selp.f32 	%f72, %f33, %f32, %p7;
$L__BB1_10:
	add.s32 	%r55, %r83, 1;
	mul.rn.f32 	%f35, %f72, %f72;
	and.b32  	%r56, %r83, 1;
	setp.eq.b32 	%p9, %r56, 1;
	selp.f32 	%f36, %f72, 0f3F800000, %p9;
	fma.rn.f32 	%f37, %f35, %f36, 0f00000000;
	fma.rn.f32 	%f38, %f35, 0f37CBAC00, 0fBAB607ED;
	selp.f32 	%f39, 0fB94D4153, %f38, %p9;
	selp.f32 	%f40, 0f3C0885E4, 0f3D2AAABB, %p9;
	fma.rn.f32 	%f41, %f39, %f35, %f40;
	selp.f32 	%f42, 0fBE2AAAA8, 0fBEFFFFFF, %p9;
	fma.rn.f32 	%f43, %f41, %f35, %f42;
	fma.rn.f32 	%f44, %f43, %f37, %f36;
	and.b32  	%r57, %r55, 2;
	setp.eq.s32 	%p10, %r57, 0;
	mov.f32 	%f45, 0f00000000;
	sub.f32 	%f46, %f45, %f44;
	selp.f32 	%f14, %f44, %f46, %p10;
	@%p2 bra 	$L__BB1_18;
	setp.neu.f32 	%p11, %f10, 0f7F800000;
	@%p11 bra 	$L__BB1_13;
	mov.f32 	%f49, 0f00000000;
	mul.rn.f32 	%f73, %f8, %f49;
	mov.b32 	%r87, 0;
	bra.uni 	$L__BB1_18;
$L__BB1_13:
	mov.b32 	%r15, %f8;
	shl.b32 	%r59, %r15, 8;
	or.b32  	%r16, %r59, -2147483648;
	mov.b64 	%rd72, 0;
	mov.b32 	%r84, 0;
$L__BB1_14:
	.pragma "nounroll";
	mul.wide.u32 	%rd54, %r84, 4;
	mov.u64 	%rd55, __cudart_i2opi_f;
	add.s64 	%rd56, %rd55, %rd54;
	ld.global.nc.u32 	%r60, [%rd56];
	mad.wide.u32 	%rd57, %r60, %r16, %rd72;
	shr.u64 	%rd72, %rd57, 32;
	add.s64 	%rd58, %rd1, %rd54;
	st.local.u32 	[%rd58], %rd57;
	add.s32 	%r84, %r84, 1;
	setp.ne.s32 	%p12, %r84, 6;
	@%p12 bra 	$L__BB1_14;
	shr.u32 	%r61, %r15, 23;
	st.local.u32 	[%rd1+24], %rd72;
	and.b32  	%r19, %r61, 31;
	and.b32  	%r62, %r61, 224;
	add.s32 	%r63, %r62, -128;
	shr.u32 	%r64, %r63, 5;
	mul.wide.u32 	%rd59, %r64, 4;
	sub.s64 	%rd19, %rd1, %rd59;
	ld.local.u32 	%r85, [%rd19+24];
	ld.local.u32 	%r86, [%rd19+20];
	setp.eq.s32 	%p13, %r19, 0;
	@%p13 bra 	$L__BB1_17;
	shf.l.wrap.b32 	%r85, %r86, %r85, %r19;
	ld.local.u32 	%r65, [%rd19+16];
	shf.l.wrap.b32 	%r86, %r65, %r86, %r19;
$L__BB1_17:
	shr.u32 	%r66, %r85, 30;
	shf.l.wrap.b32 	%r67, %r86, %r85, 2;
	shl.b32 	%r68, %r86, 2;
	shr.u32 	%r69, %r67, 31;
	add.s32 	%r70, %r69, %r66;
	neg.s32 	%r71, %r70;
	setp.lt.s32 	%p14, %r15, 0;
	selp.b32 	%r87, %r71, %r70, %p14;
	xor.b32  	%r72, %r67, %r15;
	shr.s32 	%r73, %r67, 31;
	xor.b32  	%r74, %r73, %r67;
	xor.b32  	%r75, %r73, %r68;
	cvt.u64.u32 	%rd60, %r74;
	shl.b64 	%rd61, %rd60, 32;
	cvt.u64.u32 	%rd62, %r75;
	or.b64  	%rd63, %rd61, %rd62;
	cvt.rn.f64.s64 	%fd5, %rd63;
	mul.f64 	%fd6, %fd5, 0d3BF921FB54442D19;
	cvt.rn.f32.f64 	%f47, %fd6;
	neg.f32 	%f48, %f47;
	setp.lt.s32 	%p15, %r72, 0;
	selp.f32 	%f73, %f48, %f47, %p15;
$L__BB1_18:
	mul.rn.f32 	%f50, %f73, %f73;
	and.b32  	%r77, %r87, 1;
	setp.eq.b32 	%p16, %r77, 1;
	selp.f32 	%f51, 0f3F800000, %f73, %p16;
	fma.rn.f32 	%f52, %f50, %f51, 0f00000000;
	fma.rn.f32 	%f53, %f50, 0f37CBAC00, 0fBAB607ED;
	selp.f32 	%f54, %f53, 0fB94D4153, %p16;
	selp.f32 	%f55, 0f3D2AAABB, 0f3C0885E4, %p16;
	fma.rn.f32 	%f56, %f54, %f50, %f55;
	selp.f32 	%f57, 0fBEFFFFFF, 0fBE2AAAA8, %p16;
	fma.rn.f32 	%f58, %f56, %f50, %f57;
	fma.rn.f32 	%f59, %f58, %f52, %f51;
	and.b32  	%r78, %r87, 2;
	setp.eq.s32 	%p17, %r78, 0;
	mov.f32 	%f60, 0f00000000;
	sub.f32 	%f61, %f60, %f59;
	selp.f32 	%f62, %f59, %f61, %p17;
	mul.wide.u32 	%rd64, %r79, 4;
	add.s64 	%rd65, %rd8, %rd64;
	ld.global.f32 	%f63, [%rd65];
	mul.f32 	%f64, %f14, %f63;
	add.s64 	%rd66, %rd9, %rd64;
	ld.global.f32 	%f65, [%rd66];
	mul.f32 	%f66, %f65, %f62;
	sub.f32 	%f67, %f64, %f66;
	add.f32 	%f74, %f74, %f67;
	mul.f32 	%f68, %f63, %f62;
	fma.rn.f32 	%f69, %f14, %f65, %f68;
	add.f32 	%f75, %f75, %f69;
	add.s32 	%r79, %r79, 1;
	setp.ne.s32 	%p18, %r79, %r29;
	@%p18 bra 	$L__BB1_2;
$L__BB1_19:
	st.global.f32 	[%rd3], %f74;
	st.global.f32 	[%rd4], %f75;
	ret;

}
	// .globl	_Z15cmpFHd_ConstMemPfS_S_S_S_S_S_S_i
.visible .entry _Z15cmpFHd_ConstMemPfS_S_S_S_S_S_S_i(
	.param .u64 .ptr .align 1 _Z15cmpFHd_ConstMemPfS_S_S_S_S_S_S_i_param_0,
	.param .u64 .ptr .align 1 _Z15cmpFHd_ConstMemPfS_S_S_S_S_S_S_i_param_1,
	.param .u64 .ptr .align 1 _Z15cmpFHd_ConstMemPfS_S_S_S_S_S_S_i_param_2,
	.param .u64 .ptr .align 1 _Z15cmpFHd_ConstMemPfS_S_S_S_S_S_S_i_param_3,
	.param .u64 .ptr .align 1 _Z15cmpFHd_ConstMemPfS_S_S_S_S_S_S_i_param_4,
	.param .u64 .ptr .align 1 _Z15cmpFHd_ConstMemPfS_S_S_S_S_S_S_i_param_5,
	.param .u64 .ptr .align 1 _Z15cmpFHd_ConstMemPfS_S_S_S_S_S_S_i_param_6,
	.param .u64 .ptr .align 1 _Z15cmpFHd_ConstMemPfS_S_S_S_S_S_S_i_param_7,
	.param .u32 _Z15cmpFHd_ConstMemPfS_S_S_S_S_S_S_i_param_8
)
{
	.local .align 4 .b8 	__local_depot2[28];
	.reg .b64 	%SP;
	.reg .b64 	%SPL;
	.reg .pred 	%p<19>;
	.reg .b32 	%r<89>;
	.reg .b32 	%f<76>;
	.reg .b64 	%rd<66>;
	.reg .b64 	%fd<7>;

	mov.u64 	%SPL, __local_depot2;
	ld.param.u64 	%rd17, [_Z15cmpFHd_ConstMemPfS_S_S_S_S_S_S_i_param_0];
	ld.param.u64 	%rd18, [_Z15cmpFHd_ConstMemPfS_S_S_S_S_S_S_i_param_1];
	ld.param.u64 	%rd19, [_Z15cmpFHd_ConstMemPfS_S_S_S_S_S_S_i_param_3];
	ld.param.u64 	%rd20, [_Z15cmpFHd_ConstMemPfS_S_S_S_S_S_S_i_param_4];
	ld.param.u64 	%rd21, [_Z15cmpFHd_ConstMemPfS_S_S_S_S_S_S_i_param_5];
	ld.param.u32 	%r29, [_Z15cmpFHd_ConstMemPfS_S_S_S_S_S_S_i_param_8];
	cvta.to.global.u64 	%rd22, %rd18;
	cvta.to.global.u64 	%rd23, %rd17;
	cvta.to.global.u64 	%rd24, %rd21;
	cvta.to.global.u64 	%rd25, %rd20;
	cvta.to.global.u64 	%rd26, %rd19;
	add.u64 	%rd1, %SPL, 0;
	add.u64 	%rd2, %SPL, 0;
	mov.u32 	%r30, %ctaid.x;
	mov.u32 	%r31, %ntid.x;
	mov.u32 	%r32, %tid.x;
	mad.lo.s32 	%r33, %r30, %r31, %r32;
	mul.wide.s32 	%rd29, %r33, 4;
	add.s64 	%rd30, %rd26, %rd29;
	ld.global.f32 	%f1, [%rd30];
	add.s64 	%rd31, %rd25, %rd29;
	ld.global.f32 	%f2, [%rd31];
	add.s64 	%rd32, %rd24, %rd29;
	ld.global.f32 	%f3, [%rd32];
	add.s64 	%rd3, %rd23, %rd29;
	ld.global.f32 	%f74, [%rd3];
	add.s64 	%rd4, %rd22, %rd29;
	ld.global.f32 	%f75, [%rd4];
	setp.lt.s32 	%p1, %r29, 1;
	@%p1 bra 	$L__BB2_19;
	mov.b32 	%r80, 0;
	mov.u64 	%rd34, k_c;
$L__BB2_2:
	mul.wide.u32 	%rd33, %r80, 12;
	add.s64 	%rd35, %rd34, %rd33;
	ld.const.f32 	%f22, [%rd35];
	ld.const.f32 	%f23, [%rd35+4];
	mul.f32 	%f24, %f2, %f23;
	fma.rn.f32 	%f25, %f1, %f22, %f24;
	ld.const.f32 	%f26, [%rd35+8];
	fma.rn.f32 	%f27, %f3, %f26, %f25;
	cvt.f64.f32 	%fd1, %f27;
	mul.f64 	%fd2, %fd1, 0d401921FB54442D18;
	cvt.rn.f32.f64 	%f8, %fd2;
	mul.f32 	%f28, %f8, 0f3F22F983;
	cvt.rni.s32.f32 	%r88, %f28;
	cvt.rn.f32.s32 	%f29, %r88;
	fma.rn.f32 	%f30, %f29, 0fBFC90FDA, %f8;
	fma.rn.f32 	%f31, %f29, 0fB3A22168, %f30;
	fma.rn.f32 	%f73, %f29, 0fA7C234C5, %f31;
	abs.f32 	%f10, %f8;
	setp.ltu.f32 	%p2, %f10, 0f47CE4780;
	mov.u32 	%r84, %r88;
	mov.f32 	%f72, %f73;
	@%p2 bra 	$L__BB2_10;
	setp.neu.f32 	%p3, %f10, 0f7F800000;
	@%p3 bra 	$L__BB2_5;
	mov.f32 	%f34, 0f00000000;
	mul.rn.f32 	%f72, %f8, %f34;
	mov.b32 	%r84, 0;
	bra.uni 	$L__BB2_10;
$L__BB2_5:
	mov.b64 	%rd64, 0;
	mov.b32 	%r81, 0;
	mov.u64 	%rd62, __cudart_i2opi_f;
	mov.u64 	%rd63, %rd2;
$L__BB2_6:
	.pragma "nounroll";
	ld.global.nc.u32 	%r36, [%rd62];
	mov.b32 	%r4, %f8;
	shl.b32 	%r37, %r4, 8;
	or.b32  	%r38, %r37, -2147483648;
	mad.wide.u32 	%rd38, %r36, %r38, %rd64;
	shr.u64 	%rd64, %rd38, 32;
	st.local.u32 	[%rd63], %rd38;
	add.s32 	%r81, %r81, 1;
	add.s64 	%rd63, %rd63, 4;
	add.s64 	%rd62, %rd62, 4;
	setp.ne.s32 	%p4, %r81, 6;
	@%p4 bra 	$L__BB2_6;
	shr.u32 	%r39, %r4, 23;
	st.local.u32 	[%rd2+24], %rd64;
	and.b32  	%r6, %r39, 31;
	and.b32  	%r40, %r39, 224;
	add.s32 	%r41, %r40, -128;
	shr.u32 	%r42, %r41, 5;
	mul.wide.u32 	%rd39, %r42, 4;
	sub.s64 	%rd11, %rd2, %rd39;
	ld.local.u32 	%r82, [%rd11+24];
	ld.local.u32 	%r83, [%rd11+20];
	setp.eq.s32 	%p5, %r6, 0;
	@%p5 bra 	$L__BB2_9;
	shf.l.wrap.b32 	%r82, %r83, %r82, %r6;
	ld.local.u32 	%r43, [%rd11+16];
	shf.l.wrap.b32 	%r83, %r43, %r83, %r6;
$L__BB2_9:
	shr.u32 	%r44, %r82, 30;
	shf.l.wrap.b32 	%r45, %r83, %r82, 2;
	shl.b32 	%r46, %r83, 2;
	shr.u32 	%r47, %r45, 31;
	add.s32 	%r48, %r47, %r44;
	neg.s32 	%r49, %r48;
	setp.lt.s32 	%p6, %r4, 0;
	selp.b32 	%r84, %r49, %r48, %p6;
	xor.b32  	%r50, %r45, %r4;
	shr.s32 	%r51, %r45, 31;
	xor.b32  	%r52, %r51, %r45;
	xor.b32  	%r53, %r51, %r46;
	cvt.u64.u32 	%rd40, %r52;
	shl.b64 	%rd41, %rd40, 32;
	cvt.u64.u32 	%rd42, %r53;
	or.b64  	%rd43, %rd41, %rd42;
	cvt.rn.f64.s64 	%fd3, %rd43;
	mul.f64 	%fd4, %fd3, 0d3BF921FB54442D19;
	cvt.rn.f32.f64 	%f32, %fd4;
	neg.f32 	%f33, %f32;
	setp.lt.s32 	%p7, %r50, 0;
	selp.f32 	%f72, %f33, %f32, %p7;
$L__BB2_10:
	setp.ltu.f32 	%p8, %f10, 0f47CE4780;
	add.s32 	%r55, %r84, 1;
	mul.rn.f32 	%f35, %f72, %f72;
	and.b32  	%r56, %r84, 1;
	setp.eq.b32 	%p9, %r56, 1;
	selp.f32 	%f36, %f72, 0f3F800000, %p9;
	fma.rn.f32 	%f37, %f35, %f36, 0f00000000;
	fma.rn.f32 	%f38, %f35, 0f37CBAC00, 0fBAB607ED;
	selp.f32 	%f39, 0fB94D4153, %f38, %p9;
	selp.f32 	%f40, 0f3C0885E4, 0f3D2AAABB, %p9;
	fma.rn.f32 	%f41, %f39, %f35, %f40;
	selp.f32 	%f42, 0fBE2AAAA8, 0fBEFFFFFF, %p9;
	fma.rn.f32 	%f43, %f41, %f35, %f42;
	fma.rn.f32 	%f44, %f43, %f37, %f36;
	and.b32  	%r57, %r55, 2;
	setp.eq.s32 	%p10, %r57, 0;
	mov.f32 	%f45, 0f00000000;
	sub.f32 	%f46, %f45, %f44;
	selp.f32 	%f14, %f44, %f46, %p10;
	@%p8 bra 	$L__BB2_18;
	setp.neu.f32 	%p11, %f10, 0f7F800000;
	@%p11 bra 	$L__BB2_13;
	mov.f32 	%f49, 0f00000000;
	mul.rn.f32 	%f73, %f8, %f49;
	mov.b32 	%r88, 0;
	bra.uni 	$L__BB2_18;
$L__BB2_13:
	mov.b32 	%r15, %f8;
	shl.b32 	%r59, %r15, 8;
	or.b32  	%r16, %r59, -2147483648;
	mov.b64 	%rd65, 0;
	mov.b32 	%r85, 0;
$L__BB2_14:
	.pragma "nounroll";
	mul.wide.u32 	%rd45, %r85, 4;
	mov.u64 	%rd46, __cudart_i2opi_f;
	add.s64 	%rd47, %rd46, %rd45;
	ld.global.nc.u32 	%r60, [%rd47];
	mad.wide.u32 	%rd48, %r60, %r16, %rd65;
	shr.u64 	%rd65, %rd48, 32;
	add.s64 	%rd49, %rd1, %rd45;
	st.local.u32 	[%rd49], %rd48;
	add.s32 	%r85, %r85, 1;
	setp.ne.s32 	%p12, %r85, 6;
	@%p12 bra 	$L__BB2_14;
	shr.u32 	%r61, %r15, 23;
	st.local.u32 	[%rd1+24], %rd65;
	and.b32  	%r19, %r61, 31;
	and.b32  	%r62, %r61, 224;
	add.s32 	%r63, %r62, -128;
	shr.u32 	%r64, %r63, 5;
	mul.wide.u32 	%rd50, %r64, 4;
	sub.s64 	%rd14, %rd1, %rd50;
	ld.local.u32 	%r86, [%rd14+24];
	ld.local.u32 	%r87, [%rd14+20];
	setp.eq.s32 	%p13, %r19, 0;
	@%p13 bra 	$L__BB2_17;
	shf.l.wrap.b32 	%r86, %r87, %r86, %r19;
	ld.local.u32 	%r65, [%rd14+16];
	shf.l.wrap.b32 	%r87, %r65, %r87, %r19;
$L__BB2_17:
	shr.u32 	%r66, %r86, 30;
	shf.l.wrap.b32 	%r67, %r87, %r86, 2;
	shl.b32 	%r68, %r87, 2;
	shr.u32 	%r69, %r67, 31;
	add.s32 	%r70, %r69, %r66;
	neg.s32 	%r71, %r70;
	setp.lt.s32 	%p14, %r15, 0;
	selp.b32 	%r88, %r71, %r70, %p14;
	xor.b32  	%r72, %r67, %r15;
	shr.s32 	%r73, %r67, 31;
	xor.b32  	%r74, %r73, %r67;
	xor.b32  	%r75, %r73, %r68;
	cvt.u64.u32 	%rd51, %r74;
	shl.b64 	%rd52, %rd51, 32;
	cvt.u64.u32 	%rd53, %r75;
	or.b64  	%rd54, %rd52, %rd53;
	cvt.rn.f64.s64 	%fd5, %rd54;
	mul.f64 	%fd6, %fd5, 0d3BF921FB54442D19;
	cvt.rn.f32.f64 	%f47, %fd6;
	neg.f32 	%f48, %f47;
	setp.lt.s32 	%p15, %r72, 0;
	selp.f32 	%f73, %f48, %f47, %p15;
$L__BB2_18:
	ld.param.u32 	%r79, [_Z15cmpFHd_ConstMemPfS_S_S_S_S_S_S_i_param_8];
	ld.param.u64 	%rd61, [_Z15cmpFHd_ConstMemPfS_S_S_S_S_S_S_i_param_7];
	ld.param.u64 	%rd60, [_Z15cmpFHd_ConstMemPfS_S_S_S_S_S_S_i_param_6];
	mul.rn.f32 	%f50, %f73, %f73;
	and.b32  	%r77, %r88, 1;
	setp.eq.b32 	%p16, %r77, 1;
	selp.f32 	%f51, 0f3F800000, %f73, %p16;
	fma.rn.f32 	%f52, %f50, %f51, 0f00000000;
	fma.rn.f32 	%f53, %f50, 0f37CBAC00, 0fBAB607ED;
	selp.f32 	%f54, %f53, 0fB94D4153, %p16;
	selp.f32 	%f55, 0f3D2AAABB, 0f3C0885E4, %p16;
	fma.rn.f32 	%f56, %f54, %f50, %f55;
	selp.f32 	%f57, 0fBEFFFFFF, 0fBE2AAAA8, %p16;
	fma.rn.f32 	%f58, %f56, %f50, %f57;
	fma.rn.f32 	%f59, %f58, %f52, %f51;
	and.b32  	%r78, %r88, 2;
	setp.eq.s32 	%p17, %r78, 0;
	mov.f32 	%f60, 0f00000000;
	sub.f32 	%f61, %f60, %f59;
	selp.f32 	%f62, %f59, %f61, %p17;
	cvta.to.global.u64 	%rd55, %rd60;
	mul.wide.u32 	%rd56, %r80, 4;
	add.s64 	%rd57, %rd55, %rd56;
	ld.global.f32 	%f63, [%rd57];
	mul.f32 	%f64, %f14, %f63;
	cvta.to.global.u64 	%rd58, %rd61;
	add.s64 	%rd59, %rd58, %rd56;
	ld.global.f32 	%f65, [%rd59];
	mul.f32 	%f66, %f65, %f62;
	sub.f32 	%f67, %f64, %f66;
	add.f32 	%f74, %f74, %f67;
	mul.f32 	%f68, %f63, %f62;
	fma.rn.f32 	%f69, %f14, %f65, %f68;
	add.f32 	%f75, %f75, %f69;
	add.s32 	%r80, %r80, 1;
	setp.ne.s32 	%p18, %r80, %r79;
	@%p18 bra 	$L__BB2_2;
$L__BB2_19:
	st.global.f32 	[%rd3], %f74;
	st.global.f32 	[%rd4], %f75;
	ret;

}


// ===== COMPILED SASS (sm_100) =====

	.target	sm_100

	.elftype	@"ET_EXEC"


//--------------------- .note.nv.tkinfo           --------------------------
	.section	.note.nv.tkinfo,"",@"SHT_NOTE"
	.sectionflags	@"SHF_NOTE_NV_TKINFO"
	.tkinfo
        /*0018*/ 	.word	0x00000002
        /*0030*/ 	.string	""
        /*0030*/ 	.string	"ptxas"
        /*0030*/ 	.string	"Cuda compilation tools, release 13.0, V13.0.88"
        /*0030*/ 	.string	"Build cuda_13.0.r13.0/compiler.36424714_0"
        /*0030*/ 	.string	"-arch sm_100 -m 64 "



//--------------------- .note.nv.cuinfo           --------------------------
	.section	.note.nv.cuinfo,"",@"SHT_NOTE"
	.sectionflags	@"SHF_NOTE_NV_CUINFO"
        /*0018*/ 	.short	0x0002
        /*001a*/ 	.short	0x0064
        /*001c*/ 	.short	0x0082
	.zero		2


//--------------------- .nv.info                  --------------------------
	.section	.nv.info,"",@"SHT_CUDA_INFO"
	.align	4


	//----- nvinfo : EIATTR_REGCOUNT
	.align		4
        /*0000*/ 	.byte	0x04, 0x2f
        /*0002*/ 	.short	(.L_3 - .L_2)
	.align		4
.L_2:
        /*0004*/ 	.word	index@(_Z5cmpMuPfS_S_S_S_S_)
        /*0008*/ 	.word	0x00000014


	//----- nvinfo : EIATTR_FRAME_SIZE
	.align		4
.L_3:
        /*000c*/ 	.byte	0x04, 0x11
        /*000e*/ 	.short	(.L_5 - .L_4)
	.align		4
.L_4:
        /*0010*/ 	.word	index@(_Z5cmpMuPfS_S_S_S_S_)
        /*0014*/ 	.word	0x00000000


	//----- nvinfo : EIATTR_REGCOUNT
	.align		4
.L_5:
        /*0018*/ 	.byte	0x04, 0x2f
        /*001a*/ 	.short	(.L_7 - .L_6)
	.align		4
.L_6:
        /*001c*/ 	.word	index@(_Z6cmpFHdPfS_S_S_S_S_S_S_S_S_S_i)
        /*0020*/ 	.word	0x00000020


	//----- nvinfo : EIATTR_FRAME_SIZE
	.align		4
.L_7:
        /*0024*/ 	.byte	0x04, 0x11
        /*0026*/ 	.short	(.L_9 - .L_8)
	.align		4
.L_8:
        /*0028*/ 	.word	index@(_Z6cmpFHdPfS_S_S_S_S_S_S_S_S_S_i)
        /*002c*/ 	.word	0x00000000


	//----- nvinfo : EIATTR_REGCOUNT
	.align		4
.L_9:
        /*0030*/ 	.byte	0x04, 0x2f
        /*0032*/ 	.short	(.L_11 - .L_10)
	.align		4
.L_10:
        /*0034*/ 	.word	index@(_Z15cmpFHd_ConstMemPfS_S_S_S_S_S_S_i)
        /*0038*/ 	.word	0x00000020


	//----- nvinfo : EIATTR_FRAME_SIZE
	.align		4
.L_11:
        /*003c*/ 	.byte	0x04, 0x11
        /*003e*/ 	.short	(.L_13 - .L_12)
	.align		4
.L_12:
        /*0040*/ 	.word	index@(_Z15cmpFHd_ConstMemPfS_S_S_S_S_S_S_i)
        /*0044*/ 	.word	0x00000000


	//----- nvinfo : EIATTR_MIN_STACK_SIZE
	.align		4
.L_13:
        /*0048*/ 	.byte	0x04, 0x12
        /*004a*/ 	.short	(.L_15 - .L_14)
	.align		4
.L_14:
        /*004c*/ 	.word	index@(_Z15cmpFHd_ConstMemPfS_S_S_S_S_S_S_i)
        /*0050*/ 	.word	0x00000000


	//----- nvinfo : EIATTR_MIN_STACK_SIZE
	.align		4
.L_15:
        /*0054*/ 	.byte	0x04, 0x12
        /*0056*/ 	.short	(.L_17 - .L_16)
	.align		4
.L_16:
        /*0058*/ 	.word	index@(_Z6cmpFHdPfS_S_S_S_S_S_S_S_S_S_i)
        /*005c*/ 	.word	0x00000000


	//----- nvinfo : EIATTR_MIN_STACK_SIZE
	.align		4
.L_17:
        /*0060*/ 	.byte	0x04, 0x12
        /*0062*/ 	.short	(.L_19 - .L_18)
	.align		4
.L_18:
        /*0064*/ 	.word	index@(_Z5cmpMuPfS_S_S_S_S_)
        /*0068*/ 	.word	0x00000000
.L_19:


//--------------------- .nv.compat                --------------------------
	.section	.nv.compat,"",@"SHT_CUDA_COMPAT_INFO"
	.align	4
        /*0000*/ 	.byte	0x02, 0x09, 0x00, 0x00, 0x02, 0x02, 0x01, 0x00, 0x02, 0x05, 0x05, 0x00, 0x03, 0x07, 0x01, 0x01
        /*0010*/ 	.byte	0x02, 0x03, 0x00, 0x00, 0x02, 0x06, 0x01, 0x00, 0x04, 0x0b, 0x08, 0x00, 0x01, 0x00, 0x00, 0x00
        /*0020*/ 	.byte	0x00, 0x00, 0x00, 0x00


//--------------------- .nv.info._Z15cmpFHd_ConstMemPfS_S_S_S_S_S_S_i --------------------------
	.section	.nv.info._Z15cmpFHd_ConstMemPfS_S_S_S_S_S_S_i,"",@"SHT_CUDA_INFO"
	.sectionflags	@""
	.align	4


	//----- nvinfo : EIATTR_CUDA_API_VERSION
	.align		4
        /*0000*/ 	.byte	0x04, 0x37
        /*0002*/ 	.short	(.L_21 - .L_20)
.L_20:
        /*0004*/ 	.word	0x00000082


	//----- nvinfo : EIATTR_KPARAM_INFO
	.align		4
.L_21:
        /*0008*/ 	.byte	0x04, 0x17
        /*000a*/ 	.short	(.L_23 - .L_22)
.L_22:
        /*000c*/ 	.word	0x00000000
        /*0010*/ 	.short	0x0008
        /*0012*/ 	.short	0x0040
        /*0014*/ 	.byte	0x00, 0xf0, 0x11, 0x00


	//----- nvinfo : EIATTR_KPARAM_INFO
	.align		4
.L_23:
        /*0018*/ 	.byte	0x04, 0x17
        /*001a*/ 	.short	(.L_25 - .L_24)
.L_24:
        /*001c*/ 	.word	0x00000000
        /*0020*/ 	.short	0x0007
        /*0022*/ 	.short	0x0038
        /*0024*/ 	.byte	0x00, 0xf5, 0x21, 0x00


	//----- nvinfo : EIATTR_KPARAM_INFO
	.align		4
.L_25:
        /*0028*/ 	.byte	0x04, 0x17
        /*002a*/ 	.short	(.L_27 - .L_26)
.L_26:
        /*002c*/ 	.word	0x00000000
        /*0030*/ 	.short	0x0006
        /*0032*/ 	.short	0x0030
        /*0034*/ 	.byte	0x00, 0xf5, 0x21, 0x00


	//----- nvinfo : EIATTR_KPARAM_INFO
	.align		4
.L_27:
        /*0038*/ 	.byte	0x04, 0x17
        /*003a*/ 	.short	(.L_29 - .L_28)
.L_28:
        /*003c*/ 	.word	0x00000000
        /*0040*/ 	.short	0x0005
        /*0042*/ 	.short	0x0028
        /*0044*/ 	.byte	0x00, 0xf5, 0x21, 0x00


	//----- nvinfo : EIATTR_KPARAM_INFO
	.align		4
.L_29:
        /*0048*/ 	.byte	0x04, 0x17
        /*004a*/ 	.short	(.L_31 - .L_30)
.L_30:
        /*004c*/ 	.word	0x00000000
        /*0050*/ 	.short	0x0004
        /*0052*/ 	.short	0x0020
        /*0054*/ 	.byte	0x00, 0xf5, 0x21, 0x00


	//----- nvinfo : EIATTR_KPARAM_INFO
	.align		4
.L_31:
        /*0058*/ 	.byte	0x04, 0x17
        /*005a*/ 	.short	(.L_33 - .L_32)
.L_32:
        /*005c*/ 	.word	0x00000000
        /*0060*/ 	.short	0x0003
        /*0062*/ 	.short	0x0018
        /*0064*/ 	.byte	0x00, 0xf5, 0x21, 0x00


	//----- nvinfo : EIATTR_KPARAM_INFO
	.align		4
.L_33:
        /*0068*/ 	.byte	0x04, 0x17
        /*006a*/ 	.short	(.L_35 - .L_34)
.L_34:
        /*006c*/ 	.word	0x00000000
        /*0070*/ 	.short	0x0002
        /*0072*/ 	.short	0x0010
        /*0074*/ 	.byte	0x00, 0xf5, 0x21, 0x00


	//----- nvinfo : EIATTR_KPARAM_INFO
	.align		4
.L_35:
        /*0078*/ 	.byte	0x04, 0x17
        /*007a*/ 	.short	(.L_37 - .L_36)
.L_36:
        /*007c*/ 	.word	0x00000000
        /*0080*/ 	.short	0x0001
        /*0082*/ 	.short	0x0008
        /*0084*/ 	.byte	0x00, 0xf5, 0x21, 0x00


	//----- nvinfo : EIATTR_KPARAM_INFO
	.align		4
.L_37:
        /*0088*/ 	.byte	0x04, 0x17
        /*008a*/ 	.short	(.L_39 - .L_38)
.L_38:
        /*008c*/ 	.word	0x00000000
        /*0090*/ 	.short	0x0000
        /*0092*/ 	.short	0x0000
        /*0094*/ 	.byte	0x00, 0xf5, 0x21, 0x00


	//----- nvinfo : EIATTR_SPARSE_MMA_MASK
	.align		4
.L_39:
        /*0098*/ 	.byte	0x03, 0x50
        /*009a*/ 	.short	0x0000


	//----- nvinfo : EIATTR_MAXREG_COUNT
	.align		4
        /*009c*/ 	.byte	0x03, 0x1b
        /*009e*/ 	.short	0x00ff


	//----- nvinfo : EIATTR_MERCURY_ISA_VERSION
	.align		4
        /*00a0*/ 	.byte	0x03, 0x5f
        /*00a2*/ 	.short	0x0101


	//----- nvinfo : EIATTR_VRC_CTA_INIT_COUNT
	.align		4
        /*00a4*/ 	.byte	0x02, 0x4a
	.zero		1
	.zero		1


	//----- nvinfo : EIATTR_EXIT_INSTR_OFFSETS
	.align		4
        /*00a8*/ 	.byte	0x04, 0x1c
        /*00aa*/ 	.short	(.L_41 - .L_40)


	//   ....[0]....
.L_40:
        /*00ac*/ 	.word	0x00001200


	//----- nvinfo : EIATTR_CRS_STACK_SIZE
	.align		4
.L_41:
        /*00b0*/ 	.byte	0x04, 0x1e
        /*00b2*/ 	.short	(.L_43 - .L_42)
.L_42:
        /*00b4*/ 	.word	0x00000000


	//----- nvinfo : EIATTR_CBANK_PARAM_SIZE
	.align		4
.L_43:
        /*00b8*/ 	.byte	0x03, 0x19
        /*00ba*/ 	.short	0x0044


	//----- nvinfo : EIATTR_PARAM_CBANK
	.align		4
        /*00bc*/ 	.byte	0x04, 0x0a
        /*00be*/ 	.short	(.L_45 - .L_44)
	.align		4
.L_44:
        /*00c0*/ 	.word	index@(.nv.constant0._Z15cmpFHd_ConstMemPfS_S_S_S_S_S_S_i)
        /*00c4*/ 	.short	0x0380
        /*00c6*/ 	.short	0x0044


	//----- nvinfo : EIATTR_SW_WAR
	.align		4
.L_45:
        /*00c8*/ 	.byte	0x04, 0x36
        /*00ca*/ 	.short	(.L_47 - .L_46)
.L_46:
        /*00cc*/ 	.word	0x00000008
.L_47:


//--------------------- .nv.info._Z6cmpFHdPfS_S_S_S_S_S_S_S_S_S_i --------------------------
	.section	.nv.info._Z6cmpFHdPfS_S_S_S_S_S_S_S_S_S_i,"",@"SHT_CUDA_INFO"
	.sectionflags	@""
	.align	4


	//----- nvinfo : EIATTR_CUDA_API_VERSION
	.align		4
        /*0000*/ 	.byte	0x04, 0x37
        /*0002*/ 	.short	(.L_49 - .L_48)
.L_48:
        /*0004*/ 	.word	0x00000082


	//----- nvinfo : EIATTR_KPARAM_INFO
	.align		4
.L_49:
        /*0008*/ 	.byte	0x04, 0x17
        /*000a*/ 	.short	(.L_51 - .L_50)
.L_50:
        /*000c*/ 	.word	0x00000000
        /*0010*/ 	.short	0x000b
        /*0012*/ 	.short	0x0058
        /*0014*/ 	.byte	0x00, 0xf0, 0x11, 0x00


	//----- nvinfo : EIATTR_KPARAM_INFO
	.align		4
.L_51:
        /*0018*/ 	.byte	0x04, 0x17
        /*001a*/ 	.short	(.L_53 - .L_52)
.L_52:
        /*001c*/ 	.word	0x00000000
        /*0020*/ 	.short	0x000a
        /*0022*/ 	.short	0x0050
        /*0024*/ 	.byte	0x00, 0xf5, 0x21, 0x00


	//----- nvinfo : EIATTR_KPARAM_INFO
	.align		4
.L_53:
        /*0028*/ 	.byte	0x04, 0x17
        /*002a*/ 	.short	(.L_55 - .L_54)
.L_54:
        /*002c*/ 	.word	0x00000000
        /*0030*/ 	.short	0x0009
        /*0032*/ 	.short	0x0048
        /*0034*/ 	.byte	0x00, 0xf5, 0x21, 0x00


	//----- nvinfo : EIATTR_KPARAM_INFO
	.align		4
.L_55:
        /*0038*/ 	.byte	0x04, 0x17
        /*003a*/ 	.short	(.L_57 - .L_56)
.L_56:
        /*003c*/ 	.word	0x00000000
        /*0040*/ 	.short	0x0008
        /*0042*/ 	.short	0x0040
        /*0044*/ 	.byte	0x00, 0xf5, 0x21, 0x00


	//----- nvinfo : EIATTR_KPARAM_INFO
	.align		4
.L_57:
        /*0048*/ 	.byte	0x04, 0x17
        /*004a*/ 	.short	(.L_59 - .L_58)
.L_58:
        /*004c*/ 	.word	0x00000000
        /*0050*/ 	.short	0x0007
        /*0052*/ 	.short	0x0038
        /*0054*/ 	.byte	0x00, 0xf5, 0x21, 0x00


	//----- nvinfo : EIATTR_KPARAM_INFO
	.align		4
.L_59:
        /*0058*/ 	.byte	0x04, 0x17
        /*005a*/ 	.short	(.L_61 - .L_60)
.L_60:
        /*005c*/ 	.word	0x00000000
        /*0060*/ 	.short	0x0006
        /*0062*/ 	.short	0x0030
        /*0064*/ 	.byte	0x00, 0xf5, 0x21, 0x00


	//----- nvinfo : EIATTR_KPARAM_INFO
	.align		4
.L_61:
        /*0068*/ 	.byte	0x04, 0x17
        /*006a*/ 	.short	(.L_63 - .L_62)
.L_62:
        /*006c*/ 	.word	0x00000000
        /*0070*/ 	.short	0x0005
        /*0072*/ 	.short	0x0028
        /*0074*/ 	.byte	0x00, 0xf5, 0x21, 0x00


	//----- nvinfo : EIATTR_KPARAM_INFO
	.align		4
.L_63:
        /*0078*/ 	.byte	0x04, 0x17
        /*007a*/ 	.short	(.L_65 - .L_64)
.L_64:
        /*007c*/ 	.word	0x00000000
        /*0080*/ 	.short	0x0004
        /*0082*/ 	.short	0x0020
        /*0084*/ 	.byte	0x00, 0xf5, 0x21, 0x00


	//----- nvinfo : EIATTR_KPARAM_INFO
	.align		4
.L_65:
        /*0088*/ 	.byte	0x04, 0x17
        /*008a*/ 	.short	(.L_67 - .L_66)
.L_66:
        /*008c*/ 	.word	0x00000000
        /*0090*/ 	.short	0x0003
        /*0092*/ 	.short	0x0018
        /*0094*/ 	.byte	0x00, 0xf5, 0x21, 0x00


	//----- nvinfo : EIATTR_KPARAM_INFO
	.align		4
.L_67:
        /*0098*/ 	.byte	0x04, 0x17
        /*009a*/ 	.short	(.L_69 - .L_68)
.L_68:
        /*009c*/ 	.word	0x00000000
        /*00a0*/ 	.short	0x0002
        /*00a2*/ 	.short	0x0010
        /*00a4*/ 	.byte	0x00, 0xf5, 0x21, 0x00


	//----- nvinfo : EIATTR_KPARAM_INFO
	.align		4
.L_69:
        /*00a8*/ 	.byte	0x04, 0x17
        /*00aa*/ 	.short	(.L_71 - .L_70)
.L_70:
        /*00ac*/ 	.word	0x00000000
        /*00b0*/ 	.short	0x0001
        /*00b2*/ 	.short	0x0008
        /*00b4*/ 	.byte	0x00, 0xf5, 0x21, 0x00


	//----- nvinfo : EIATTR_KPARAM_INFO
	.align		4
.L_71:
        /*00b8*/ 	.byte	0x04, 0x17
        /*00ba*/ 	.short	(.L_73 - .L_72)
.L_72:
        /*00bc*/ 	.word	0x00000000
        /*00c0*/ 	.short	0x0000
        /*00c2*/ 	.short	0x0000
        /*00c4*/ 	.byte	0x00, 0xf5, 0x21, 0x00


	//----- nvinfo : EIATTR_SPARSE_MMA_MASK
	.align		4
.L_73:
        /*00c8*/ 	.byte	0x03, 0x50
        /*00ca*/ 	.short	0x0000


	//----- nvinfo : EIATTR_MAXREG_COUNT
	.align		4
        /*00cc*/ 	.byte	0x03, 0x1b
        /*00ce*/ 	.short	0x00ff


	//----- nvinfo : EIATTR_MERCURY_ISA_VERSION
	.align		4
        /*00d0*/ 	.byte	0x03, 0x5f
        /*00d2*/ 	.short	0x0101


	//----- nvinfo : EIATTR_VRC_CTA_INIT_COUNT
	.align		4
        /*00d4*/ 	.byte	0x02, 0x4a
	.zero		1
	.zero		1


	//----- nvinfo : EIATTR_EXIT_INSTR_OFFSETS
	.align		4
        /*00d8*/ 	.byte	0x04, 0x1c
        /*00da*/ 	.short	(.L_75 - .L_74)


	//   ....[0]....
.L_74:
        /*00dc*/ 	.word	0x00001260


	//----- nvinfo : EIATTR_CRS_STACK_SIZE
	.align		4
.L_75:
        /*00e0*/ 	.byte	0x04, 0x1e
        /*00e2*/ 	.short	(.L_77 - .L_76)
.L_76:
        /*00e4*/ 	.word	0x00000000


	//----- nvinfo : EIATTR_CBANK_PARAM_SIZE
	.align		4
.L_77:
        /*00e8*/ 	.byte	0x03, 0x19
        /*00ea*/ 	.short	0x005c


	//----- nvinfo : EIATTR_PARAM_CBANK
	.align		4
        /*00ec*/ 	.byte	0x04, 0x0a
        /*00ee*/ 	.short	(.L_79 - .L_78)
	.align		4
.L_78:
        /*00f0*/ 	.word	index@(.nv.constant0._Z6cmpFHdPfS_S_S_S_S_S_S_S_S_S_i)
        /*00f4*/ 	.short	0x0380
        /*00f6*/ 	.short	0x005c


	//----- nvinfo : EIATTR_SW_WAR
	.align		4
.L_79:
        /*00f8*/ 	.byte	0x04, 0x36
        /*00fa*/ 	.short	(.L_81 - .L_80)
.L_80:
        /*00fc*/ 	.word	0x00000008
.L_81:


//--------------------- .nv.info._Z5cmpMuPfS_S_S_S_S_ --------------------------
	.section	.nv.info._Z5cmpMuPfS_S_S_S_S_,"",@"SHT_CUDA_INFO"
	.sectionflags	@""
	.align	4


	//----- nvinfo : EIATTR_CUDA_API_VERSION
	.align		4
        /*0000*/ 	.byte	0x04, 0x37
        /*0002*/ 	.short	(.L_83 - .L_82)
.L_82:
        /*0004*/ 	.word	0x00000082


	//----- nvinfo : EIATTR_KPARAM_INFO
	.align		4
.L_83:
        /*0008*/ 	.byte	0x04, 0x17
        /*000a*/ 	.short	(.L_85 - .L_84)
.L_84:
        /*000c*/ 	.word	0x00000000
        /*0010*/ 	.short	0x0005
        /*0012*/ 	.short	0x0028
        /*0014*/ 	.byte	0x00, 0xf5, 0x21, 0x00


	//----- nvinfo : EIATTR_KPARAM_INFO
	.align		4
.L_85:
        /*0018*/ 	.byte	0x04, 0x17
        /*001a*/ 	.short	(.L_87 - .L_86)
.L_86:
        /*001c*/ 	.word	0x00000000
        /*0020*/ 	.short	0x0004
        /*0022*/ 	.short	0x0020
        /*0024*/ 	.byte	0x00, 0xf5, 0x21, 0x00


	//----- nvinfo : EIATTR_KPARAM_INFO
	.align		4
.L_87:
        /*0028*/ 	.byte	0x04, 0x17
        /*002a*/ 	.short	(.L_89 - .L_88)
.L_88:
        /*002c*/ 	.word	0x00000000
        /*0030*/ 	.short	0x0003
        /*0032*/ 	.short	0x0018
        /*0034*/ 	.byte	0x00, 0xf5, 0x21, 0x00


	//----- nvinfo : EIATTR_KPARAM_INFO
	.align		4
.L_89:
        /*0038*/ 	.byte	0x04, 0x17
        /*003a*/ 	.short	(.L_91 - .L_90)
.L_90:
        /*003c*/ 	.word	0x00000000
        /*0040*/ 	.short	0x0002
        /*0042*/ 	.short	0x0010
        /*0044*/ 	.byte	0x00, 0xf5, 0x21, 0x00


	//----- nvinfo : EIATTR_KPARAM_INFO
	.align		4
.L_91:
        /*0048*/ 	.byte	0x04, 0x17
        /*004a*/ 	.short	(.L_93 - .L_92)
.L_92:
        /*004c*/ 	.word	0x00000000
        /*0050*/ 	.short	0x0001
        /*0052*/ 	.short	0x0008
        /*0054*/ 	.byte	0x00, 0xf5, 0x21, 0x00


	//----- nvinfo : EIATTR_KPARAM_INFO
	.align		4
.L_93:
        /*0058*/ 	.byte	0x04, 0x17
        /*005a*/ 	.short	(.L_95 - .L_94)
.L_94:
        /*005c*/ 	.word	0x00000000
        /*0060*/ 	.short	0x0000
        /*0062*/ 	.short	0x0000
        /*0064*/ 	.byte	0x00, 0xf5, 0x21, 0x00


	//----- nvinfo : EIATTR_SPARSE_MMA_MASK
	.align		4
.L_95:
        /*0068*/ 	.byte	0x03, 0x50
        /*006a*/ 	.short	0x0000


	//----- nvinfo : EIATTR_MAXREG_COUNT
	.align		4
        /*006c*/ 	.byte	0x03, 0x1b
        /*006e*/ 	.short	0x00ff


	//----- nvinfo : EIATTR_MERCURY_ISA_VERSION
	.align		4
        /*0070*/ 	.byte	0x03, 0x5f
        /*0072*/ 	.short	0x0101


	//----- nvinfo : EIATTR_VRC_CTA_INIT_COUNT
	.align		4
        /*0074*/ 	.byte	0x02, 0x4a
	.zero		1
	.zero		1


	//----- nvinfo : EIATTR_EXIT_INSTR_OFFSETS
	.align		4
        /*0078*/ 	.byte	0x04, 0x1c
        /*007a*/ 	.short	(.L_97 - .L_96)


	//   ....[0]....
.L_96:
        /*007c*/ 	.word	0x00000200


	//----- nvinfo : EIATTR_CBANK_PARAM_SIZE
	.align		4
.L_97:
        /*0080*/ 	.byte	0x03, 0x19
        /*0082*/ 	.short	0x0030


	//----- nvinfo : EIATTR_PARAM_CBANK
	.align		4
        /*0084*/ 	.byte	0x04, 0x0a
        /*0086*/ 	.short	(.L_99 - .L_98)
	.align		4
.L_98:
        /*0088*/ 	.word	index@(.nv.constant0._Z5cmpMuPfS_S_S_S_S_)
        /*008c*/ 	.short	0x0380
        /*008e*/ 	.short	0x0030


	//----- nvinfo : EIATTR_SW_WAR
	.align		4
.L_99:
        /*0090*/ 	.byte	0x04, 0x36
        /*0092*/ 	.short	(.L_101 - .L_100)
.L_100:
        /*0094*/ 	.word	0x00000008
.L_101:


//--------------------- .nv.callgraph             --------------------------
	.section	.nv.callgraph,"",@"SHT_CUDA_CALLGRAPH"
	.align	4
	.sectionentsize	8
	.align		4
        /*0000*/ 	.word	0x00000000
	.align		4
        /*0004*/ 	.word	0xffffffff
	.align		4
        /*0008*/ 	.word	0x00000000
	.align		4
        /*000c*/ 	.word	0xfffffffe
	.align		4
        /*0010*/ 	.word	0x00000000
	.align		4
        /*0014*/ 	.word	0xfffffffd
	.align		4
        /*0018*/ 	.word	0x00000000
	.align		4
        /*001c*/ 	.word	0xfffffffc


//--------------------- .nv.constant3             --------------------------
	.section	.nv.constant3,"a",@progbits
	.align	4
.nv.constant3:
	.type		k_c,@object
	.size		k_c,(.L_0 - k_c)
k_c:
	.zero		24576
.L_0:


//--------------------- .nv.constant4             --------------------------
	.section	.nv.constant4,"a",@progbits
	.align	8
	.align		8
.nv.constant4:
        /*0000*/ 	.dword	__cudart_i2opi_f


//--------------------- .text._Z15cmpFHd_ConstMemPfS_S_S_S_S_S_S_i --------------------------
	.section	.text._Z15cmpFHd_ConstMemPfS_S_S_S_S_S_S_i,"ax",@progbits
	.align	128
        .global         _Z15cmpFHd_ConstMemPfS_S_S_S_S_S_S_i
        .type           _Z15cmpFHd_ConstMemPfS_S_S_S_S_S_S_i,@function
        .size           _Z15cmpFHd_ConstMemPfS_S_S_S_S_S_S_i,(.L_x_27 - _Z15cmpFHd_ConstMemPfS_S_S_S_S_S_S_i)
        .other          _Z15cmpFHd_ConstMemPfS_S_S_S_S_S_S_i,@"STO_CUDA_ENTRY STV_DEFAULT"
_Z15cmpFHd_ConstMemPfS_S_S_S_S_S_S_i:
.text._Z15cmpFHd_ConstMemPfS_S_S_S_S_S_S_i:
[----:B------:R-:W-:Y:S01]  /*0000*/  LDC R1, c[0x0][0x37c] ;  /* 0x0000df00ff017b82 */ /* 0x000fe20000000800 */
[----:B------:R-:W0:Y:S07]  /*0010*/  S2R R0, SR_TID.X ;  /* 0x0000000000007919 */ /* 0x000e2e0000002100 */
[----:B------:R-:W0:Y:S01]  /*0020*/  S2UR UR4, SR_CTAID.X ;  /* 0x00000000000479c3 */ /* 0x000e220000002500 */
[----:B------:R-:W1:Y:S07]  /*0030*/  LDCU.64 UR6, c[0x0][0x358] ;  /* 0x00006b00ff0677ac */ /* 0x000e6e0008000a00 */
[----:B------:R-:W0:Y:S08]  /*0040*/  LDC R3, c[0x0][0x360] ;  /* 0x0000d800ff037b82 */ /* 0x000e300000000800 */
[----:B------:R-:W2:Y:S08]  /*0050*/  LDC.64 R12, c[0x0][0x380] ;  /* 0x0000e000ff0c7b82 */ /* 0x000eb00000000a00 */
[----:B------:R-:W3:Y:S01]  /*0060*/  LDC.64 R14, c[0x0][0x388] ;  /* 0x0000e200ff0e7b82 */ /* 0x000ee20000000a00 */
[----:B0-----:R-:W-:Y:S01]  /*0070*/  IMAD R3, R3, UR4, R0 ;  /* 0x0000000403037c24 */ /* 0x001fe2000f8e0200 */
[----:B------:R-:W0:Y:S06]  /*0080*/  LDCU UR4, c[0x0][0x3c0] ;  /* 0x00007800ff0477ac */ /* 0x000e2c0008000800 */
[----:B------:R-:W4:Y:S01]  /*0090*/  LDC.64 R8, c[0x0][0x398] ;  /* 0x0000e600ff087b82 */ /* 0x000f220000000a00 */
[----:B--2---:R-:W-:-:S07]  /*00a0*/  IMAD.WIDE R12, R3, 0x4, R12 ;  /* 0x00000004030c7825 */ /* 0x004fce00078e020c */
[----:B------:R-:W2:Y:S01]  /*00b0*/  LDC.64 R10, c[0x0][0x3a0] ;  /* 0x0000e800ff0a7b82 */ /* 0x000ea20000000a00 */
[----:B-1----:R1:W5:Y:S01]  /*00c0*/  LDG.E R0, desc[UR6][R12.64] ;  /* 0x000000060c007981 */ /* 0x002362000c1e1900 */
[----:B---3--:R-:W-:-:S06]  /*00d0*/  IMAD.WIDE R14, R3, 0x4, R14 ;  /* 0x00000004030e7825 */ /* 0x008fcc00078e020e */
[----:B------:R-:W3:Y:S01]  /*00e0*/  LDC.64 R16, c[0x0][0x3a8] ;  /* 0x0000ea00ff107b82 */ /* 0x000ee20000000a00 */
[----:B------:R1:W5:Y:S01]  /*00f0*/  LDG.E R2, desc[UR6][R14.64] ;  /* 0x000000060e027981 */ /* 0x000362000c1e1900 */
[----:B0-----:R-:W-:Y:S01]  /*0100*/  UISETP.GE.AND UP0, UPT, UR4, 0x1, UPT ;  /* 0x000000010400788c */ /* 0x001fe2000bf06270 */
[----:B----4-:R-:W-:-:S04]  /*0110*/  IMAD.WIDE R8, R3, 0x4, R8 ;  /* 0x0000000403087825 */ /* 0x010fc800078e0208 */
[----:B--2---:R-:W-:-:S04]  /*0120*/  IMAD.WIDE R10, R3, 0x4, R10 ;  /* 0x00000004030a7825 */ /* 0x004fc800078e020a */
[----:B---3--:R-:W-:Y:S01]  /*0130*/  IMAD.WIDE R16, R3, 0x4, R16 ;  /* 0x0000000403107825 */ /* 0x008fe200078e0210 */
[----:B-1----:R-:W-:Y:S06]  /*0140*/  BRA.U !UP0, `(.L_x_0) ;  /* 0x0000001108247547 */ /* 0x002fec000b800000 */
[----:B------:R0:W5:Y:S04]  /*0150*/  LDG.E R3, desc[UR6][R8.64] ;  /* 0x0000000608037981 */ /* 0x000168000c1e1900 */
[----:B------:R0:W5:Y:S04]  /*0160*/  LDG.E R4, desc[UR6][R10.64] ;  /* 0x000000060a047981 */ /* 0x000168000c1e1900 */
[----:B------:R0:W5:Y:S01]  /*0170*/  LDG.E R5, desc[UR6][R16.64] ;  /* 0x0000000610057981 */ /* 0x000162000c1e1900 */
[----:B------:R-:W-:-:S07]  /*0180*/  IMAD.MOV.U32 R6, RZ, RZ, RZ ;  /* 0x000000ffff067224 */ /* 0x000fce00078e00ff */
.L_x_11:
[----:B------:R-:W-:Y:S01]  /*0190*/  IMAD R20, R6, 0xc, RZ ;  /* 0x0000000c06147824 */ /* 0x000fe200078e02ff */
[----:B------:R-:W-:Y:S01]  /*01a0*/  UMOV UR4, 0x54442d18 ;  /* 0x54442d1800047882 */ /* 0x000fe20000000000 */
[----:B------:R-:W-:Y:S01]  /*01b0*/  UMOV UR5, 0x401921fb ;  /* 0x401921fb00057882 */ /* 0x000fe20000000000 */
[----:B------:R-:W-:Y:S01]  /*01c0*/  BSSY.RECONVERGENT B0, `(.L_x_1) ;  /* 0x0000072000007945 */ /* 0x000fe20003800200 */
[----:B------:R-:W1:Y:S08]  /*01d0*/  LDC R7, c[0x3][R20+0x4] ;  /* 0x00c0010014077b82 */ /* 0x000e700000000800 */
[----:B0-----:R-:W0:Y:S08]  /*01e0*/  LDC R16, c[0x3][R20] ;  /* 0x00c0000014107b82 */ /* 0x001e300000000800 */
[----:B------:R-:W2:Y:S01]  /*01f0*/  LDC R17, c[0x3][R20+0x8] ;  /* 0x00c0020014117b82 */ /* 0x000ea20000000800 */
[----:B-1---5:R-:W-:-:S04]  /*0200*/  FMUL R22, R4, R7 ;  /* 0x0000000704167220 */ /* 0x022fc80000400000 */
[----:B0-----:R-:W-:-:S04]  /*0210*/  FFMA R16, R3, R16, R22 ;  /* 0x0000001003107223 */ /* 0x001fc80000000016 */
[----:B--2---:R-:W-:-:S04]  /*0220*/  FFMA R21, R5, R17, R16 ;  /* 0x0000001105157223 */ /* 0x004fc80000000010 */
[----:B------:R-:W0:Y:S02]  /*0230*/  F2F.F64.F32 R16, R21 ;  /* 0x0000001500107310 */ /* 0x000e240000201800 */
[----:B0-----:R-:W-:-:S06]  /*0240*/  DMUL R16, R16, UR4 ;  /* 0x0000000410107c28 */ /* 0x001fcc0008000000 */
[----:B------:R-:W0:Y:S02]  /*0250*/  F2F.F32.F64 R7, R16 ;  /* 0x0000001000077310 */ /* 0x000e240000301000 */
[C---:B0-----:R-:W-:Y:S01]  /*0260*/  FMUL R24, R7.reuse, 0.63661974668502807617 ;  /* 0x3f22f98307187820 */ /* 0x041fe20000400000 */
[----:B------:R-:W-:-:S05]  /*0270*/  FSETP.GE.AND P0, PT, |R7|, 105615, PT ;  /* 0x47ce47800700780b */ /* 0x000fca0003f06200 */
[----:B------:R-:W0:Y:S02]  /*0280*/  F2I.NTZ R24, R24 ;  /* 0x0000001800187305 */ /* 0x000e240000203100 */
[----:B0-----:R-:W-:Y:S01]  /*0290*/  I2FP.F32.S32 R26, R24 ;  /* 0x00000018001a7245 */ /* 0x001fe20000201400 */
[----:B------:R-:W-:-:S04]  /*02a0*/  IMAD.MOV.U32 R27, RZ, RZ, R24 ;  /* 0x000000ffff1b7224 */ /* 0x000fc800078e0018 */
[----:B------:R-:W-:-:S04]  /*02b0*/  FFMA R23, R26, -1.5707962512969970703, R7 ;  /* 0xbfc90fda1a177823 */ /* 0x000fc80000000007 */
[----:B------:R-:W-:-:S04]  /*02c0*/  FFMA R23, R26, -7.5497894158615963534e-08, R23 ;  /* 0xb3a221681a177823 */ /* 0x000fc80000000017 */
[----:B------:R-:W-:-:S04]  /*02d0*/  FFMA R26, R26, -5.3903029534742383927e-15, R23 ;  /* 0xa7c234c51a1a7823 */ /* 0x000fc80000000017 */
[----:B------:R-:W-:Y:S01]  /*02e0*/  IMAD.MOV.U32 R23, RZ, RZ, R26 ;  /* 0x000000ffff177224 */ /* 0x000fe200078e001a */
[----:B------:R-:W-:Y:S06]  /*02f0*/  @!P0 BRA `(.L_x_2) ;  /* 0x0000000400788947 */ /* 0x000fec0003800000 */
[----:B------:R-:W-:-:S13]  /*0300*/  FSETP.NEU.AND P0, PT, |R7|, +INF , PT ;  /* 0x7f8000000700780b */ /* 0x000fda0003f0d200 */
[----:B------:R-:W-:Y:S01]  /*0310*/  @!P0 FMUL R23, RZ, R7 ;  /* 0x00000007ff178220 */ /* 0x000fe20000400000 */
[----:B------:R-:W-:Y:S01]  /*0320*/  @!P0 IMAD.MOV.U32 R24, RZ, RZ, RZ ;  /* 0x000000ffff188224 */ /* 0x000fe200078e00ff */
[----:B------:R-:W-:Y:S06]  /*0330*/  @!P0 BRA `(.L_x_2) ;  /* 0x0000000400688947 */ /* 0x000fec0003800000 */
[----:B------:R-:W-:Y:S02]  /*0340*/  SHF.L.U32 R16, R7, 0x8, RZ ;  /* 0x0000000807107819 */ /* 0x000fe400000006ff */
[----:B------:R-:W-:Y:S01]  /*0350*/  CS2R R22, SRZ ;  /* 0x0000000000167805 */ /* 0x000fe2000001ff00 */
[----:B------:R-:W0:Y:S01]  /*0360*/  LDCU.64 UR8, c[0x4][URZ] ;  /* 0x01000000ff0877ac */ /* 0x000e220008000a00 */
[----:B------:R-:W-:Y:S01]  /*0370*/  LOP3.LUT R25, R16, 0x80000000, RZ, 0xfc, !PT ;  /* 0x8000000010197812 */ /* 0x000fe200078efcff */
[----:B------:R-:W-:Y:S01]  /*0380*/  UMOV UR5, URZ ;  /* 0x000000ff00057c82 */ /* 0x000fe20008000000 */
[----:B------:R-:W-:-:S05]  /*0390*/  UMOV UR4, URZ ;  /* 0x000000ff00047c82 */ /* 0x000fca0008000000 */
.L_x_3:
[----:B0-----:R-:W-:Y:S02]  /*03a0*/  IMAD.U32 R16, RZ, RZ, UR8 ;  /* 0x00000008ff107e24 */ /* 0x001fe4000f8e00ff */
[----:B------:R-:W-:-:S05]  /*03b0*/  IMAD.U32 R17, RZ, RZ, UR9 ;  /* 0x00000009ff117e24 */ /* 0x000fca000f8e00ff */
[----:B------:R-:W2:Y:S01]  /*03c0*/  LDG.E.CONSTANT R16, desc[UR6][R16.64] ;  /* 0x0000000610107981 */ /* 0x000ea2000c1e9900 */
[----:B------:R-:W-:Y:S01]  /*03d0*/  UIADD3 UR4, UPT, UPT, UR4, 0x1, URZ ;  /* 0x0000000104047890 */ /* 0x000fe2000fffe0ff */
[C---:B------:R-:W-:Y:S01]  /*03e0*/  ISETP.EQ.AND P0, PT, R22.reuse, RZ, PT ;  /* 0x000000ff1600720c */ /* 0x040fe20003f02270 */
[----:B------:R-:W-:Y:S01]  /*03f0*/  UIADD3 UR8, UP1, UPT, UR8, 0x4, URZ ;  /* 0x0000000408087890 */ /* 0x000fe2000ff3e0ff */
[C---:B------:R-:W-:Y:S01]  /*0400*/  ISETP.EQ.AND P1, PT, R22.reuse, 0x4, PT ;  /* 0x000000041600780c */ /* 0x040fe20003f22270 */
[----:B------:R-:W-:Y:S01]  /*0410*/  UISETP.NE.AND UP0, UPT, UR4, 0x6, UPT ;  /* 0x000000060400788c */ /* 0x000fe2000bf05270 */
[C---:B------:R-:W-:Y:S01]  /*0420*/  ISETP.EQ.AND P2, PT, R22.reuse, 0x8, PT ;  /* 0x000000081600780c */ /* 0x040fe20003f42270 */
[----:B------:R-:W-:Y:S01]  /*0430*/  UIADD3.X UR9, UPT, UPT, URZ, UR9, URZ, UP1, !UPT ;  /* 0x00000009ff097290 */ /* 0x000fe20008ffe4ff */
[C---:B------:R-:W-:Y:S02]  /*0440*/  ISETP.EQ.AND P3, PT, R22.reuse, 0xc, PT ;  /* 0x0000000c1600780c */ /* 0x040fe40003f62270 */
[----:B------:R-:W-:-:S02]  /*0450*/  ISETP.EQ.AND P4, PT, R22, 0x10, PT ;  /* 0x000000101600780c */ /* 0x000fc40003f82270 */
[C---:B------:R-:W-:Y:S01]  /*0460*/  ISETP.EQ.AND P5, PT, R22.reuse, 0x14, PT ;  /* 0x000000141600780c */ /* 0x040fe20003fa2270 */
[----:B------:R-:W-:Y:S02]  /*0470*/  VIADD R22, R22, 0x4 ;  /* 0x0000000416167836 */ /* 0x000fe40000000000 */
[----:B--2---:R-:W-:-:S03]  /*0480*/  IMAD.WIDE.U32 R20, R16, R25, RZ ;  /* 0x0000001910147225 */ /* 0x004fc600078e00ff */
[----:B------:R-:W-:-:S04]  /*0490*/  IADD3 R20, P6, PT, R20, R23, RZ ;  /* 0x0000001714147210 */ /* 0x000fc80007fde0ff */
[----:B------:R-:W-:Y:S01]  /*04a0*/  IADD3.X R23, PT, PT, R21, UR5, RZ, P6, !PT ;  /* 0x0000000515177c10 */ /* 0x000fe2000b7fe4ff */
[--C-:B------:R-:W-:Y:S01]  /*04b0*/  @P0 IMAD.MOV.U32 R8, RZ, RZ, R20.reuse ;  /* 0x000000ffff080224 */ /* 0x100fe200078e0014 */
[----:B------:R-:W-:Y:S01]  /*04c0*/  @P2 MOV R10, R20 ;  /* 0x00000014000a2202 */ /* 0x000fe20000000f00 */
[--C-:B------:R-:W-:Y:S02]  /*04d0*/  @P1 IMAD.MOV.U32 R9, RZ, RZ, R20.reuse ;  /* 0x000000ffff091224 */ /* 0x100fe400078e0014 */
[--C-:B------:R-:W-:Y:S02]  /*04e0*/  @P3 IMAD.MOV.U32 R11, RZ, RZ, R20.reuse ;  /* 0x000000ffff0b3224 */ /* 0x100fe400078e0014 */
[--C-:B------:R-:W-:Y:S02]  /*04f0*/  @P4 IMAD.MOV.U32 R18, RZ, RZ, R20.reuse ;  /* 0x000000ffff124224 */ /* 0x100fe400078e0014 */
[----:B------:R-:W-:Y:S01]  /*0500*/  @P5 IMAD.MOV.U32 R19, RZ, RZ, R20 ;  /* 0x000000ffff135224 */ /* 0x000fe200078e0014 */
[----:B------:R-:W-:Y:S06]  /*0510*/  BRA.U UP0, `(.L_x_3) ;  /* 0xfffffffd00a07547 */ /* 0x000fec000b83ffff */
[----:B------:R-:W-:Y:S01]  /*0520*/  SHF.R.U32.HI R16, RZ, 0x17, R7 ;  /* 0x00000017ff107819 */ /* 0x000fe20000011607 */
[----:B------:R-:W-:Y:S03]  /*0530*/  BSSY.RECONVERGENT B1, `(.L_x_4) ;  /* 0x0000028000017945 */ /* 0x000fe60003800200 */
[C---:B------:R-:W-:Y:S02]  /*0540*/  LOP3.LUT R17, R16.reuse, 0xe0, RZ, 0xc0, !PT ;  /* 0x000000e010117812 */ /* 0x040fe400078ec0ff */
[----:B------:R-:W-:Y:S02]  /*0550*/  LOP3.LUT P6, RZ, R16, 0x1f, RZ, 0xc0, !PT ;  /* 0x0000001f10ff7812 */ /* 0x000fe400078cc0ff */
[----:B------:R-:W-:-:S04]  /*0560*/  IADD3 R17, PT, PT, R17, -0x80, RZ ;  /* 0xffffff8011117810 */ /* 0x000fc80007ffe0ff */
[----:B------:R-:W-:-:S05]  /*0570*/  SHF.R.U32.HI R17, RZ, 0x5, R17 ;  /* 0x00000005ff117819 */ /* 0x000fca0000011611 */
[----:B------:R-:W-:-:S05]  /*0580*/  IMAD.U32 R21, R17, -0x4, RZ ;  /* 0xfffffffc11157824 */ /* 0x000fca00078e00ff */
[C---:B------:R-:W-:Y:S02]  /*0590*/  ISETP.EQ.AND P3, PT, R21.reuse, -0x18, PT ;  /* 0xffffffe81500780c */ /* 0x040fe40003f62270 */
[C---:B------:R-:W-:Y:S02]  /*05a0*/  ISETP.EQ.AND P4, PT, R21.reuse, -0x14, PT ;  /* 0xffffffec1500780c */ /* 0x040fe40003f82270 */
[C---:B------:R-:W-:Y:S02]  /*05b0*/  ISETP.EQ.AND P2, PT, R21.reuse, -0x10, PT ;  /* 0xfffffff01500780c */ /* 0x040fe40003f42270 */
[C---:B------:R-:W-:Y:S02]  /*05c0*/  ISETP.EQ.AND P1, PT, R21.reuse, -0xc, PT ;  /* 0xfffffff41500780c */ /* 0x040fe40003f22270 */
[C---:B------:R-:W-:Y:S02]  /*05d0*/  ISETP.EQ.AND P0, PT, R21.reuse, -0x8, PT ;  /* 0xfffffff81500780c */ /* 0x040fe40003f02270 */
[----:B------:R-:W-:-:S03]  /*05e0*/  ISETP.EQ.AND P5, PT, R21, RZ, PT ;  /* 0x000000ff1500720c */ /* 0x000fc60003fa2270 */
[--C-:B------:R-:W-:Y:S01]  /*05f0*/  @P3 IMAD.MOV.U32 R22, RZ, RZ, R8.reuse ;  /* 0x000000ffff163224 */ /* 0x100fe200078e0008 */
[C---:B------:R-:W-:Y:S01]  /*0600*/  ISETP.EQ.AND P3, PT, R21.reuse, -0x4, PT ;  /* 0xfffffffc1500780c */ /* 0x040fe20003f62270 */
[----:B------:R-:W-:Y:S02]  /*0610*/  @P4 IMAD.MOV.U32 R17, RZ, RZ, R8 ;  /* 0x000000ffff114224 */ /* 0x000fe400078e0008 */
[----:B------:R-:W-:Y:S01]  /*0620*/  @P4 IMAD.MOV.U32 R22, RZ, RZ, R9 ;  /* 0x000000ffff164224 */ /* 0x000fe200078e0009 */
[----:B------:R-:W-:Y:S01]  /*0630*/  ISETP.EQ.AND P4, PT, R21, 0x4, PT ;  /* 0x000000041500780c */ /* 0x000fe20003f82270 */
[--C-:B------:R-:W-:Y:S01]  /*0640*/  @P2 IMAD.MOV.U32 R22, RZ, RZ, R10.reuse ;  /* 0x000000ffff162224 */ /* 0x100fe200078e000a */
[----:B------:R-:W-:Y:S01]  /*0650*/  @P2 MOV R17, R9 ;  /* 0x0000000900112202 */ /* 0x000fe20000000f00 */
[----:B------:R-:W-:Y:S02]  /*0660*/  @P1 IMAD.MOV.U32 R17, RZ, RZ, R10 ;  /* 0x000000ffff111224 */ /* 0x000fe400078e000a */
[--C-:B------:R-:W-:Y:S01]  /*0670*/  @P1 IMAD.MOV.U32 R22, RZ, RZ, R11.reuse ;  /* 0x000000ffff161224 */ /* 0x100fe200078e000b */
[----:B------:R-:W-:Y:S01]  /*0680*/  @P0 MOV R22, R18 ;  /* 0x0000001200160202 */ /* 0x000fe20000000f00 */
[----:B------:R-:W-:-:S02]  /*0690*/  @P0 IMAD.MOV.U32 R17, RZ, RZ, R11 ;  /* 0x000000ffff110224 */ /* 0x000fc400078e000b */
[----:B------:R-:W-:Y:S02]  /*06a0*/  @P3 IMAD.MOV.U32 R17, RZ, RZ, R18 ;  /* 0x000000ffff113224 */ /* 0x000fe400078e0012 */
[--C-:B------:R-:W-:Y:S02]  /*06b0*/  @P3 IMAD.MOV.U32 R22, RZ, RZ, R19.reuse ;  /* 0x000000ffff163224 */ /* 0x100fe400078e0013 */
[----:B------:R-:W-:Y:S01]  /*06c0*/  @P5 IMAD.MOV.U32 R17, RZ, RZ, R19 ;  /* 0x000000ffff115224 */ /* 0x000fe200078e0013 */
[----:B------:R-:W-:Y:S01]  /*06d0*/  @P4 MOV R17, R23 ;  /* 0x0000001700114202 */ /* 0x000fe20000000f00 */
[----:B------:R-:W-:Y:S01]  /*06e0*/  @P5 IMAD.MOV.U32 R22, RZ, RZ, R23 ;  /* 0x000000ffff165224 */ /* 0x000fe200078e0017 */
[----:B------:R-:W-:Y:S06]  /*06f0*/  @!P6 BRA `(.L_x_5) ;  /* 0x00000000002ce947 */ /* 0x000fec0003800000 */
[----:B------:R-:W-:Y:S01]  /*0700*/  @P2 IMAD.MOV.U32 R20, RZ, RZ, R8 ;  /* 0x000000ffff142224 */ /* 0x000fe200078e0008 */
[----:B------:R-:W-:Y:S01]  /*0710*/  LOP3.LUT R16, R16, 0x1f, RZ, 0xc0, !PT ;  /* 0x0000001f10107812 */ /* 0x000fe200078ec0ff */
[----:B------:R-:W-:Y:S02]  /*0720*/  @P1 IMAD.MOV.U32 R20, RZ, RZ, R9 ;  /* 0x000000ffff141224 */ /* 0x000fe400078e0009 */
[----:B------:R-:W-:Y:S01]  /*0730*/  @P0 IMAD.MOV.U32 R20, RZ, RZ, R10 ;  /* 0x000000ffff140224 */ /* 0x000fe200078e000a */
[----:B------:R-:W-:Y:S01]  /*0740*/  ISETP.EQ.AND P0, PT, R21, 0x8, PT ;  /* 0x000000081500780c */ /* 0x000fe20003f02270 */
[----:B------:R-:W-:Y:S01]  /*0750*/  @P3 IMAD.MOV.U32 R20, RZ, RZ, R11 ;  /* 0x000000ffff143224 */ /* 0x000fe200078e000b */
[----:B------:R-:W-:Y:S01]  /*0760*/  @P5 MOV R20, R18 ;  /* 0x0000001200145202 */ /* 0x000fe20000000f00 */
[----:B------:R-:W-:Y:S01]  /*0770*/  @P4 IMAD.MOV.U32 R20, RZ, RZ, R19 ;  /* 0x000000ffff144224 */ /* 0x000fe200078e0013 */
[----:B------:R-:W-:-:S09]  /*0780*/  SHF.L.W.U32.HI R22, R17, R16, R22 ;  /* 0x0000001011167219 */ /* 0x000fd20000010e16 */
[----:B------:R-:W-:-:S05]  /*0790*/  @P0 IMAD.MOV.U32 R20, RZ, RZ, R23 ;  /* 0x000000ffff140224 */ /* 0x000fca00078e0017 */
[----:B------:R-:W-:-:S07]  /*07a0*/  SHF.L.W.U32.HI R17, R20, R16, R17 ;  /* 0x0000001014117219 */ /* 0x000fce0000010e11 */
.L_x_5:
[----:B------:R-:W-:Y:S05]  /*07b0*/  BSYNC.RECONVERGENT B1 ;  /* 0x0000000000017941 */ /* 0x000fea0003800200 */
.L_x_4:
[C---:B------:R-:W-:Y:S01]  /*07c0*/  SHF.L.W.U32.HI R24, R17.reuse, 0x2, R22 ;  /* 0x0000000211187819 */ /* 0x040fe20000010e16 */
[----:B------:R-:W-:Y:S01]  /*07d0*/  IMAD.SHL.U32 R17, R17, 0x4, RZ ;  /* 0x0000000411117824 */ /* 0x000fe200078e00ff */
[----:B------:R-:W-:Y:S01]  /*07e0*/  UMOV UR4, 0x54442d19 ;  /* 0x54442d1900047882 */ /* 0x000fe20000000000 */
[----:B------:R-:W-:Y:S01]  /*07f0*/  UMOV UR5, 0x3bf921fb ;  /* 0x3bf921fb00057882 */ /* 0x000fe20000000000 */
[----:B------:R-:W-:Y:S02]  /*0800*/  SHF.R.S32.HI R20, RZ, 0x1f, R24 ;  /* 0x0000001fff147819 */ /* 0x000fe40000011418 */
[----:B------:R-:W-:Y:S02]  /*0810*/  SHF.R.U32.HI R23, RZ, 0x1e, R22 ;  /* 0x0000001eff177819 */ /* 0x000fe40000011616 */
[C---:B------:R-:W-:Y:S02]  /*0820*/  LOP3.LUT R16, R20.reuse, R17, RZ, 0x3c, !PT ;  /* 0x0000001114107212 */ /* 0x040fe400078e3cff */
[----:B------:R-:W-:-:S02]  /*0830*/  LOP3.LUT R17, R20, R24, RZ, 0x3c, !PT ;  /* 0x0000001814117212 */ /* 0x000fc400078e3cff */
[----:B------:R-:W-:Y:S02]  /*0840*/  ISETP.GE.AND P0, PT, R7, RZ, PT ;  /* 0x000000ff0700720c */ /* 0x000fe40003f06270 */
[C---:B------:R-:W-:Y:S02]  /*0850*/  LOP3.LUT R22, R24.reuse, R7, RZ, 0x3c, !PT ;  /* 0x0000000718167212 */ /* 0x040fe400078e3cff */
[----:B------:R-:W0:Y:S01]  /*0860*/  I2F.F64.S64 R16, R16 ;  /* 0x0000001000107312 */ /* 0x000e220000301c00 */
[----:B------:R-:W-:Y:S02]  /*0870*/  LEA.HI R24, R24, R23, RZ, 0x1 ;  /* 0x0000001718187211 */ /* 0x000fe400078f08ff */
[----:B------:R-:W-:-:S03]  /*0880*/  ISETP.GE.AND P1, PT, R22, RZ, PT ;  /* 0x000000ff1600720c */ /* 0x000fc60003f26270 */
[----:B------:R-:W-:-:S05]  /*0890*/  IMAD.MOV R22, RZ, RZ, -R24 ;  /* 0x000000ffff167224 */ /* 0x000fca00078e0a18 */
[----:B------:R-:W-:Y:S01]  /*08a0*/  @!P0 MOV R24, R22 ;  /* 0x0000001600188202 */ /* 0x000fe20000000f00 */
[----:B0-----:R-:W-:-:S10]  /*08b0*/  DMUL R20, R16, UR4 ;  /* 0x0000000410147c28 */ /* 0x001fd40008000000 */
[----:B------:R-:W0:Y:S02]  /*08c0*/  F2F.F32.F64 R20, R20 ;  /* 0x0000001400147310 */ /* 0x000e240000301000 */
[----:B0-----:R-:W-:-:S07]  /*08d0*/  FSEL R23, -R20, R20, !P1 ;  /* 0x0000001414177208 */ /* 0x001fce0004800100 */
.L_x_2:
[----:B------:R-:W-:Y:S05]  /*08e0*/  BSYNC.RECONVERGENT B0 ;  /* 0x0000000000007941 */ /* 0x000fea0003800200 */
.L_x_1:
[C---:B------:R-:W-:Y:S01]  /*08f0*/  LOP3.LUT R21, R24.reuse, 0x1, RZ, 0xc0, !PT ;  /* 0x0000000118157812 */ /* 0x040fe200078ec0ff */
[----:B------:R-:W-:Y:S02]  /*0900*/  IMAD.MOV.U32 R20, RZ, RZ, 0x37cbac00 ;  /* 0x37cbac00ff147424 */ /* 0x000fe400078e00ff */
[----:B------:R-:W-:Y:S01]  /*0910*/  FMUL R16, R23, R23 ;  /* 0x0000001717107220 */ /* 0x000fe20000400000 */
[----:B------:R-:W-:Y:S01]  /*0920*/  VIADD R22, R24, 0x1 ;  /* 0x0000000118167836 */ /* 0x000fe20000000000 */
[----:B------:R-:W-:Y:S01]  /*0930*/  ISETP.NE.U32.AND P0, PT, R21, 0x1, PT ;  /* 0x000000011500780c */ /* 0x000fe20003f05070 */
[----:B------:R-:W-:Y:S02]  /*0940*/  IMAD.MOV.U32 R21, RZ, RZ, 0x3c0885e4 ;  /* 0x3c0885e4ff157424 */ /* 0x000fe400078e00ff */
[----:B------:R-:W-:Y:S01]  /*0950*/  FFMA R17, R16, R20, -0.0013887860113754868507 ;  /* 0xbab607ed10117423 */ /* 0x000fe20000000014 */
[----:B------:R-:W-:Y:S01]  /*0960*/  BSSY.RECONVERGENT B0, `(.L_x_6) ;  /* 0x0000069000007945 */ /* 0x000fe20003800200 */
[----:B------:R-:W-:Y:S01]  /*0970*/  LOP3.LUT P1, RZ, R22, 0x2, RZ, 0xc0, !PT ;  /* 0x0000000216ff7812 */ /* 0x000fe2000782c0ff */
[----:B------:R-:W-:Y:S01]  /*0980*/  IMAD.MOV.U32 R22, RZ, RZ, 0x3e2aaaa8 ;  /* 0x3e2aaaa8ff167424 */ /* 0x000fe200078e00ff */
[----:B------:R-:W-:-:S02]  /*0990*/  FSEL R25, R21, 0.041666727513074874878, !P0 ;  /* 0x3d2aaabb15197808 */ /* 0x000fc40004000000 */
[----:B------:R-:W-:Y:S02]  /*09a0*/  FSEL R17, R17, -0.00019574658654164522886, P0 ;  /* 0xb94d415311117808 */ /* 0x000fe40000000000 */
[----:B------:R-:W-:-:S03]  /*09b0*/  FSEL R23, R23, 1, !P0 ;  /* 0x3f80000017177808 */ /* 0x000fc60004000000 */
[----:B------:R-:W-:Y:S01]  /*09c0*/  FFMA R17, R16, R17, R25 ;  /* 0x0000001110117223 */ /* 0x000fe20000000019 */
[----:B------:R-:W-:Y:S02]  /*09d0*/  FSEL R25, -R22, -0.4999999701976776123, !P0 ;  /* 0xbeffffff16197808 */ /* 0x000fe40004000100 */
[----:B------:R-:W-:-:S03]  /*09e0*/  FSETP.GE.AND P0, PT, |R7|, 105615, PT ;  /* 0x47ce47800700780b */ /* 0x000fc60003f06200 */
[C---:B------:R-:W-:Y:S01]  /*09f0*/  FFMA R17, R16.reuse, R17, R25 ;  /* 0x0000001110117223 */ /* 0x040fe20000000019 */
[----:B------:R-:W-:-:S04]  /*0a00*/  FFMA R16, R16, R23, RZ ;  /* 0x0000001710107223 */ /* 0x000fc800000000ff */
[----:B------:R-:W-:-:S04]  /*0a10*/  FFMA R23, R16, R17, R23 ;  /* 0x0000001110177223 */ /* 0x000fc80000000017 */
[----:B------:R-:W-:Y:S01]  /*0a20*/  @P1 FADD R23, RZ, -R23 ;  /* 0x80000017ff171221 */ /* 0x000fe20000000000 */
[----:B------:R-:W-:Y:S06]  /*0a30*/  @!P0 BRA `(.L_x_7) ;  /* 0x00000004006c8947 */ /* 0x000fec0003800000 */
[----:B------:R-:W-:-:S13]  /*0a40*/  FSETP.NEU.AND P0, PT, |R7|, +INF , PT ;  /* 0x7f8000000700780b */ /* 0x000fda0003f0d200 */
[----:B------:R-:W-:Y:S01]  /*0a50*/  @!P0 FMUL R26, RZ, R7 ;  /* 0x00000007ff1a8220 */ /* 0x000fe20000400000 */
[----:B------:R-:W-:Y:S01]  /*0a60*/  @!P0 MOV R27, RZ ;  /* 0x000000ff001b8202 */ /* 0x000fe20000000f00 */
[----:B------:R-:W-:Y:S06]  /*0a70*/  @!P0 BRA `(.L_x_7) ;  /* 0x00000004005c8947 */ /* 0x000fec0003800000 */
[----:B------:R-:W-:Y:S01]  /*0a80*/  IMAD.SHL.U32 R24, R7, 0x100, RZ ;  /* 0x0000010007187824 */ /* 0x000fe200078e00ff */
[----:B------:R-:W-:Y:S01]  /*0a90*/  UMOV UR4, URZ ;  /* 0x000000ff00047c82 */ /* 0x000fe20008000000 */
[----:B------:R-:W-:Y:S02]  /*0aa0*/  IMAD.MOV.U32 R27, RZ, RZ, RZ ;  /* 0x000000ffff1b7224 */ /* 0x000fe400078e00ff */
[----:B------:R-:W-:Y:S01]  /*0ab0*/  IMAD.MOV.U32 R25, RZ, RZ, RZ ;  /* 0x000000ffff197224 */ /* 0x000fe200078e00ff */
[----:B------:R-:W-:-:S07]  /*0ac0*/  LOP3.LUT R24, R24, 0x80000000, RZ, 0xfc, !PT ;  /* 0x8000000018187812 */ /* 0x000fce00078efcff */
.L_x_8:
[----:B------:R-:W0:Y:S02]  /*0ad0*/  LDC.64 R16, c[0x4][RZ] ;  /* 0x01000000ff107b82 */ /* 0x000e240000000a00 */
[----:B0-----:R-:W-:-:S05]  /*0ae0*/  IMAD.WIDE.U32 R28, R25, 0x4, R16 ;  /* 0x00000004191c7825 */ /* 0x001fca00078e0010 */
[----:B------:R-:W2:Y:S02]  /*0af0*/  LDG.E.CONSTANT R17, desc[UR6][R28.64] ;  /* 0x000000061c117981 */ /* 0x000ea4000c1e9900 */
[----:B--2---:R-:W-:-:S03]  /*0b00*/  IMAD.WIDE.U32 R16, R17, R24, RZ ;  /* 0x0000001811107225 */ /* 0x004fc600078e00ff */
[----:B------:R-:W-:Y:S01]  /*0b10*/  IADD3 R26, P0, PT, R16, R27, RZ ;  /* 0x0000001b101a7210 */ /* 0x000fe20007f1e0ff */
[C---:B------:R-:W-:Y:S01]  /*0b20*/  IMAD.SHL.U32 R16, R25.reuse, 0x4, RZ ;  /* 0x0000000419107824 */ /* 0x040fe200078e00ff */
[----:B------:R-:W-:Y:S02]  /*0b30*/  IADD3 R25, PT, PT, R25, 0x1, RZ ;  /* 0x0000000119197810 */ /* 0x000fe40007ffe0ff */
[----:B------:R-:W-:Y:S02]  /*0b40*/  IADD3.X R27, PT, PT, R17, UR4, RZ, P0, !PT ;  /* 0x00000004111b7c10 */ /* 0x000fe400087fe4ff */
[----:B------:R-:W-:Y:S02]  /*0b50*/  ISETP.NE.AND P0, PT, R25, 0x6, PT ;  /* 0x000000061900780c */ /* 0x000fe40003f05270 */
[C---:B------:R-:W-:Y:S02]  /*0b60*/  ISETP.EQ.AND P1, PT, R16.reuse, RZ, PT ;  /* 0x000000ff1000720c */ /* 0x040fe40003f22270 */
[----:B------:R-:W-:-:S02]  /*0b70*/  ISETP.EQ.AND P2, PT, R16, 0x4, PT ;  /* 0x000000041000780c */ /* 0x000fc40003f42270 */
[C---:B------:R-:W-:Y:S02]  /*0b80*/  ISETP.EQ.AND P3, PT, R16.reuse, 0x8, PT ;  /* 0x000000081000780c */ /* 0x040fe40003f62270 */
[C---:B------:R-:W-:Y:S02]  /*0b90*/  ISETP.EQ.AND P4, PT, R16.reuse, 0xc, PT ;  /* 0x0000000c1000780c */ /* 0x040fe40003f82270 */
[C---:B------:R-:W-:Y:S02]  /*0ba0*/  ISETP.EQ.AND P5, PT, R16.reuse, 0x10, PT ;  /* 0x000000101000780c */ /* 0x040fe40003fa2270 */
[----:B------:R-:W-:-:S03]  /*0bb0*/  ISETP.EQ.AND P6, PT, R16, 0x14, PT ;  /* 0x000000141000780c */ /* 0x000fc60003fc2270 */
[--C-:B------:R-:W-:Y:S02]  /*0bc0*/  @P1 IMAD.MOV.U32 R8, RZ, RZ, R26.reuse ;  /* 0x000000ffff081224 */ /* 0x100fe400078e001a */
[--C-:B------:R-:W-:Y:S02]  /*0bd0*/  @P2 IMAD.MOV.U32 R9, RZ, RZ, R26.reuse ;  /* 0x000000ffff092224 */ /* 0x100fe400078e001a */
[--C-:B------:R-:W-:Y:S02]  /*0be0*/  @P3 IMAD.MOV.U32 R10, RZ, RZ, R26.reuse ;  /* 0x000000ffff0a3224 */ /* 0x100fe400078e001a */
[--C-:B------:R-:W-:Y:S02]  /*0bf0*/  @P4 IMAD.MOV.U32 R11, RZ, RZ, R26.reuse ;  /* 0x000000ffff0b4224 */ /* 0x100fe400078e001a */
[----:B------:R-:W-:Y:S02]  /*0c00*/  @P5 MOV R18, R26 ;  /* 0x0000001a00125202 */ /* 0x000fe40000000f00 */
[----:B------:R-:W-:Y:S01]  /*0c10*/  @P6 IMAD.MOV.U32 R19, RZ, RZ, R26 ;  /* 0x000000ffff136224 */ /* 0x000fe200078e001a */
[----:B------:R-:W-:Y:S06]  /*0c20*/  @P0 BRA `(.L_x_8) ;  /* 0xfffffffc00a80947 */ /* 0x000fec000383ffff */
[----:B------:R-:W-:Y:S01]  /*0c30*/  SHF.R.U32.HI R16, RZ, 0x17, R7 ;  /* 0x00000017ff107819 */ /* 0x000fe20000011607 */
[----:B------:R-:W-:Y:S03]  /*0c40*/  BSSY.RECONVERGENT B1, `(.L_x_9) ;  /* 0x0000028000017945 */ /* 0x000fe60003800200 */
[C---:B------:R-:W-:Y:S02]  /*0c50*/  LOP3.LUT R17, R16.reuse, 0xe0, RZ, 0xc0, !PT ;  /* 0x000000e010117812 */ /* 0x040fe400078ec0ff */
[----:B------:R-:W-:-:S03]  /*0c60*/  LOP3.LUT P6, RZ, R16, 0x1f, RZ, 0xc0, !PT ;  /* 0x0000001f10ff7812 */ /* 0x000fc600078cc0ff */
[----:B------:R-:W-:-:S05]  /*0c70*/  VIADD R17, R17, 0xffffff80 ;  /* 0xffffff8011117836 */ /* 0x000fca0000000000 */
[----:B------:R-:W-:-:S05]  /*0c80*/  SHF.R.U32.HI R17, RZ, 0x5, R17 ;  /* 0x00000005ff117819 */ /* 0x000fca0000011611 */
[----:B------:R-:W-:-:S05]  /*0c90*/  IMAD.U32 R24, R17, -0x4, RZ ;  /* 0xfffffffc11187824 */ /* 0x000fca00078e00ff */
[C---:B------:R-:W-:Y:S02]  /*0ca0*/  ISETP.EQ.AND P3, PT, R24.reuse, -0x18, PT ;  /* 0xffffffe81800780c */ /* 0x040fe40003f62270 */
[C---:B------:R-:W-:Y:S02]  /*0cb0*/  ISETP.EQ.AND P4, PT, R24.reuse, -0x14, PT ;  /* 0xffffffec1800780c */ /* 0x040fe40003f82270 */
[C---:B------:R-:W-:Y:S02]  /*0cc0*/  ISETP.EQ.AND P2, PT, R24.reuse, -0x10, PT ;  /* 0xfffffff01800780c */ /* 0x040fe40003f42270 */
[C---:B------:R-:W-:Y:S02]  /*0cd0*/  ISETP.EQ.AND P1, PT, R24.reuse, -0xc, PT ;  /* 0xfffffff41800780c */ /* 0x040fe40003f22270 */
[C---:B------:R-:W-:Y:S02]  /*0ce0*/  ISETP.EQ.AND P0, PT, R24.reuse, -0x8, PT ;  /* 0xfffffff81800780c */ /* 0x040fe40003f02270 */
[----:B------:R-:W-:-:S03]  /*0cf0*/  ISETP.EQ.AND P5, PT, R24, 0x4, PT ;  /* 0x000000041800780c */ /* 0x000fc60003fa2270 */
[----:B------:R-:W-:Y:S01]  /*0d00*/  @P3 IMAD.MOV.U32 R26, RZ, RZ, R8 ;  /* 0x000000ffff1a3224 */ /* 0x000fe200078e0008 */
[C---:B------:R-:W-:Y:S01]  /*0d10*/  ISETP.EQ.AND P3, PT, R24.reuse, -0x4, PT ;  /* 0xfffffffc1800780c */ /* 0x040fe20003f62270 */
[--C-:B------:R-:W-:Y:S01]  /*0d20*/  @P4 IMAD.MOV.U32 R26, RZ, RZ, R9.reuse ;  /* 0x000000ffff1a4224 */ /* 0x100fe200078e0009 */
[----:B------:R-:W-:Y:S01]  /*0d30*/  @P4 MOV R17, R8 ;  /* 0x0000000800114202 */ /* 0x000fe20000000f00 */
[----:B------:R-:W-:Y:S01]  /*0d40*/  @P2 IMAD.MOV.U32 R17, RZ, RZ, R9 ;  /* 0x000000ffff112224 */ /* 0x000fe200078e0009 */
[----:B------:R-:W-:Y:S01]  /*0d50*/  ISETP.EQ.AND P4, PT, R24, RZ, PT ;  /* 0x000000ff1800720c */ /* 0x000fe20003f82270 */
[--C-:B------:R-:W-:Y:S01]  /*0d60*/  @P2 IMAD.MOV.U32 R26, RZ, RZ, R10.reuse ;  /* 0x000000ffff1a2224 */ /* 0x100fe200078e000a */
[----:B------:R-:W-:Y:S01]  /*0d70*/  @P1 MOV R26, R11 ;  /* 0x0000000b001a1202 */ /* 0x000fe20000000f00 */
[----:B------:R-:W-:Y:S02]  /*0d80*/  @P1 IMAD.MOV.U32 R17, RZ, RZ, R10 ;  /* 0x000000ffff111224 */ /* 0x000fe400078e000a */
[----:B------:R-:W-:-:S02]  /*0d90*/  @P0 IMAD.MOV.U32 R17, RZ, RZ, R11 ;  /* 0x000000ffff110224 */ /* 0x000fc400078e000b */
[--C-:B------:R-:W-:Y:S02]  /*0da0*/  @P0 IMAD.MOV.U32 R26, RZ, RZ, R18.reuse ;  /* 0x000000ffff1a0224 */ /* 0x100fe400078e0012 */
[----:B------:R-:W-:Y:S01]  /*0db0*/  @P3 IMAD.MOV.U32 R17, RZ, RZ, R18 ;  /* 0x000000ffff113224 */ /* 0x000fe200078e0012 */
[----:B------:R-:W-:-:S03]  /*0dc0*/  @P3 MOV R26, R19 ;  /* 0x00000013001a3202 */ /* 0x000fc60000000f00 */
[----:B------:R-:W-:Y:S02]  /*0dd0*/  @P4 IMAD.MOV.U32 R17, RZ, RZ, R19 ;  /* 0x000000ffff114224 */ /* 0x000fe400078e0013 */
[--C-:B------:R-:W-:Y:S02]  /*0de0*/  @P4 IMAD.MOV.U32 R26, RZ, RZ, R27.reuse ;  /* 0x000000ffff1a4224 */ /* 0x100fe400078e001b */
[----:B------:R-:W-:Y:S01]  /*0df0*/  @P5 IMAD.MOV.U32 R17, RZ, RZ, R27 ;  /* 0x000000ffff115224 */ /* 0x000fe200078e001b */
[----:B------:R-:W-:Y:S06]  /*0e00*/  @!P6 BRA `(.L_x_10) ;  /* 0x00000000002ce947 */ /* 0x000fec0003800000 */
[----:B------:R-:W-:Y:S02]  /*0e10*/  ISETP.EQ.AND P6, PT, R24, 0x8, PT ;  /* 0x000000081800780c */ /* 0x000fe40003fc2270 */
[----:B------:R-:W-:Y:S01]  /*0e20*/  @P2 MOV R24, R8 ;  /* 0x0000000800182202 */ /* 0x000fe20000000f00 */
[----:B------:R-:W-:Y:S01]  /*0e30*/  @P1 IMAD.MOV.U32 R24, RZ, RZ, R9 ;  /* 0x000000ffff181224 */ /* 0x000fe200078e0009 */
[----:B------:R-:W-:Y:S01]  /*0e40*/  LOP3.LUT R16, R16, 0x1f, RZ, 0xc0, !PT ;  /* 0x0000001f10107812 */ /* 0x000fe200078ec0ff */
[----:B------:R-:W-:Y:S02]  /*0e50*/  @P0 IMAD.MOV.U32 R24, RZ, RZ, R10 ;  /* 0x000000ffff180224 */ /* 0x000fe400078e000a */
[----:B------:R-:W-:Y:S01]  /*0e60*/  @P3 IMAD.MOV.U32 R24, RZ, RZ, R11 ;  /* 0x000000ffff183224 */ /* 0x000fe200078e000b */
[----:B------:R-:W-:Y:S01]  /*0e70*/  @P4 MOV R24, R18 ;  /* 0x0000001200184202 */ /* 0x000fe20000000f00 */
[----:B------:R-:W-:Y:S01]  /*0e80*/  @P5 IMAD.MOV.U32 R24, RZ, RZ, R19 ;  /* 0x000000ffff185224 */ /* 0x000fe200078e0013 */
[----:B------:R-:W-:-:S03]  /*0e90*/  SHF.L.W.U32.HI R26, R17, R16, R26 ;  /* 0x00000010111a7219 */ /* 0x000fc60000010e1a */
[----:B------:R-:W-:-:S05]  /*0ea0*/  @P6 IMAD.MOV.U32 R24, RZ, RZ, R27 ;  /* 0x000000ffff186224 */ /* 0x000fca00078e001b */
[----:B------:R-:W-:-:S07]  /*0eb0*/  SHF.L.W.U32.HI R17, R24, R16, R17 ;  /* 0x0000001018117219 */ /* 0x000fce0000010e11 */
.L_x_10:
[----:B------:R-:W-:Y:S05]  /*0ec0*/  BSYNC.RECONVERGENT B1 ;  /* 0x0000000000017941 */ /* 0x000fea0003800200 */
.L_x_9:
[C---:B------:R-:W-:Y:S01]  /*0ed0*/  SHF.L.W.U32.HI R28, R17.reuse, 0x2, R26 ;  /* 0x00000002111c7819 */ /* 0x040fe20000010e1a */
[----:B------:R-:W-:Y:S01]  /*0ee0*/  IMAD.SHL.U32 R17, R17, 0x4, RZ ;  /* 0x0000000411117824 */ /* 0x000fe200078e00ff */
[----:B------:R-:W-:Y:S01]  /*0ef0*/  UMOV UR4, 0x54442d19 ;  /* 0x54442d1900047882 */ /* 0x000fe20000000000 */
[----:B------:R-:W-:Y:S01]  /*0f00*/  UMOV UR5, 0x3bf921fb ;  /* 0x3bf921fb00057882 */ /* 0x000fe20000000000 */
[----:B------:R-:W-:Y:S02]  /*0f10*/  SHF.R.S32.HI R24, RZ, 0x1f, R28 ;  /* 0x0000001fff187819 */ /* 0x000fe4000001141c */
[----:B------:R-:W-:Y:S02]  /*0f20*/  ISETP.GE.AND P1, PT, R7, RZ, PT ;  /* 0x000000ff0700720c */ /* 0x000fe40003f26270 */
[C---:B------:R-:W-:Y:S02]  /*0f30*/  LOP3.LUT R16, R24.reuse, R17, RZ, 0x3c, !PT ;  /* 0x0000001118107212 */ /* 0x040fe400078e3cff */
[----:B------:R-:W-:-:S02]  /*0f40*/  LOP3.LUT R17, R24, R28, RZ, 0x3c, !PT ;  /* 0x0000001c18117212 */ /* 0x000fc400078e3cff */
[----:B------:R-:W-:Y:S02]  /*0f50*/  SHF.R.U32.HI R27, RZ, 0x1e, R26 ;  /* 0x0000001eff1b7819 */ /* 0x000fe4000001161a */
[C---:B------:R-:W-:Y:S02]  /*0f60*/  LOP3.LUT R7, R28.reuse, R7, RZ, 0x3c, !PT ;  /* 0x000000071c077212 */ /* 0x040fe400078e3cff */
[----:B------:R-:W0:Y:S01]  /*0f70*/  I2F.F64.S64 R16, R16 ;  /* 0x0000001000107312 */ /* 0x000e220000301c00 */
[----:B------:R-:W-:Y:S02]  /*0f80*/  LEA.HI R27, R28, R27, RZ, 0x1 ;  /* 0x0000001b1c1b7211 */ /* 0x000fe400078f08ff */
[----:B------:R-:W-:Y:S02]  /*0f90*/  ISETP.GE.AND P0, PT, R7, RZ, PT ;  /* 0x000000ff0700720c */ /* 0x000fe40003f06270 */
[----:B------:R-:W-:-:S05]  /*0fa0*/  IADD3 R7, PT, PT, -R27, RZ, RZ ;  /* 0x000000ff1b077210 */ /* 0x000fca0007ffe1ff */
[----:B------:R-:W-:Y:S01]  /*0fb0*/  @!P1 IMAD.MOV.U32 R27, RZ, RZ, R7 ;  /* 0x000000ffff1b9224 */ /* 0x000fe200078e0007 */
[----:B0-----:R-:W-:-:S10]  /*0fc0*/  DMUL R24, R16, UR4 ;  /* 0x0000000410187c28 */ /* 0x001fd40008000000 */
[----:B------:R-:W0:Y:S02]  /*0fd0*/  F2F.F32.F64 R24, R24 ;  /* 0x0000001800187310 */ /* 0x000e240000301000 */
[----:B0-----:R-:W-:-:S07]  /*0fe0*/  FSEL R26, -R24, R24, !P0 ;  /* 0x00000018181a7208 */ /* 0x001fce0004000100 */
.L_x_7:
[----:B------:R-:W-:Y:S05]  /*0ff0*/  BSYNC.RECONVERGENT B0 ;  /* 0x0000000000007941 */ /* 0x000fea0003800200 */
.L_x_6:
[----:B------:R-:W0:Y:S08]  /*1000*/  LDC.64 R16, c[0x0][0x3b8] ;  /* 0x0000ee00ff107b82 */ /* 0x000e300000000a00 */
[----:B------:R-:W1:Y:S01]  /*1010*/  LDC.64 R24, c[0x0][0x3b0] ;  /* 0x0000ec00ff187b82 */ /* 0x000e620000000a00 */
[----:B------:R-:W-:Y:S01]  /*1020*/  LOP3.LUT R7, R27, 0x1, RZ, 0xc0, !PT ;  /* 0x000000011b077812 */ /* 0x000fe200078ec0ff */
[----:B------:R-:W2:Y:S01]  /*1030*/  LDCU UR4, c[0x0][0x3c0] ;  /* 0x00007800ff0477ac */ /* 0x000ea20008000800 */
[----:B0-----:R-:W-:-:S06]  /*1040*/  IMAD.WIDE.U32 R16, R6, 0x4, R16 ;  /* 0x0000000406107825 */ /* 0x001fcc00078e0010 */
[----:B------:R-:W3:Y:S01]  /*1050*/  LDG.E R16, desc[UR6][R16.64] ;  /* 0x0000000610107981 */ /* 0x000ee2000c1e1900 */
[----:B-1----:R-:W-:-:S06]  /*1060*/  IMAD.WIDE.U32 R24, R6, 0x4, R24 ;  /* 0x0000000406187825 */ /* 0x002fcc00078e0018 */
[----:B------:R-:W4:Y:S01]  /*1070*/  LDG.E R24, desc[UR6][R24.64] ;  /* 0x0000000618187981 */ /* 0x000f22000c1e1900 */
[----:B------:R-:W-:Y:S01]  /*1080*/  ISETP.NE.U32.AND P0, PT, R7, 0x1, PT ;  /* 0x000000010700780c */ /* 0x000fe20003f05070 */
[----:B------:R-:W-:-:S04]  /*1090*/  FMUL R7, R26, R26 ;  /* 0x0000001a1a077220 */ /* 0x000fc80000400000 */
[----:B------:R-:W-:Y:S01]  /*10a0*/  FFMA R20, R7, R20, -0.0013887860113754868507 ;  /* 0xbab607ed07147423 */ /* 0x000fe20000000014 */
[----:B------:R-:W-:-:S04]  /*10b0*/  FSEL R28, R21, 0.041666727513074874878, P0 ;  /* 0x3d2aaabb151c7808 */ /* 0x000fc80000000000 */
[----:B------:R-:W-:Y:S02]  /*10c0*/  FSEL R20, R20, -0.00019574658654164522886, !P0 ;  /* 0xb94d415314147808 */ /* 0x000fe40004000000 */
[----:B------:R-:W-:Y:S02]  /*10d0*/  FSEL R22, -R22, -0.4999999701976776123, P0 ;  /* 0xbeffffff16167808 */ /* 0x000fe40000000100 */
[----:B------:R-:W-:Y:S01]  /*10e0*/  LOP3.LUT P1, RZ, R27, 0x2, RZ, 0xc0, !PT ;  /* 0x000000021bff7812 */ /* 0x000fe2000782c0ff */
[C---:B------:R-:W-:Y:S01]  /*10f0*/  FFMA R20, R7.reuse, R20, R28 ;  /* 0x0000001407147223 */ /* 0x040fe2000000001c */
[----:B------:R-:W-:Y:S01]  /*1100*/  FSEL R26, R26, 1, P0 ;  /* 0x3f8000001a1a7808 */ /* 0x000fe20000000000 */
[----:B------:R-:W-:Y:S02]  /*1110*/  VIADD R6, R6, 0x1 ;  /* 0x0000000106067836 */ /* 0x000fe40000000000 */
[C---:B------:R-:W-:Y:S02]  /*1120*/  FFMA R20, R7.reuse, R20, R22 ;  /* 0x0000001407147223 */ /* 0x040fe40000000016 */
[----:B------:R-:W-:Y:S01]  /*1130*/  FFMA R7, R7, R26, RZ ;  /* 0x0000001a07077223 */ /* 0x000fe200000000ff */
[----:B--2---:R-:W-:-:S03]  /*1140*/  ISETP.NE.AND P0, PT, R6, UR4, PT ;  /* 0x0000000406007c0c */ /* 0x004fc6000bf05270 */
[----:B------:R-:W-:-:S04]  /*1150*/  FFMA R7, R7, R20, R26 ;  /* 0x0000001407077223 */ /* 0x000fc8000000001a */
[----:B------:R-:W-:-:S04]  /*1160*/  @P1 FADD R7, RZ, -R7 ;  /* 0x80000007ff071221 */ /* 0x000fc80000000000 */
[C---:B---3--:R-:W-:Y:S01]  /*1170*/  FMUL R20, R7.reuse, R16 ;  /* 0x0000001007147220 */ /* 0x048fe20000400000 */
[----:B----4-:R-:W-:-:S03]  /*1180*/  FMUL R17, R7, R24 ;  /* 0x0000001807117220 */ /* 0x010fc60000400000 */
[C---:B------:R-:W-:Y:S01]  /*1190*/  FFMA R7, R23.reuse, R24, -R20 ;  /* 0x0000001817077223 */ /* 0x040fe20000000814 */
[----:B------:R-:W-:-:S03]  /*11a0*/  FFMA R17, R23, R16, R17 ;  /* 0x0000001017117223 */ /* 0x000fc60000000011 */
[----:B------:R-:W-:Y:S01]  /*11b0*/  FADD R0, R7, R0 ;  /* 0x0000000007007221 */ /* 0x000fe20000000000 */
[----:B------:R-:W-:Y:S01]  /*11c0*/  FADD R2, R17, R2 ;  /* 0x0000000211027221 */ /* 0x000fe20000000000 */
[----:B------:R-:W-:Y:S06]  /*11d0*/  @P0 BRA `(.L_x_11) ;  /* 0xffffffec00ec0947 */ /* 0x000fec000383ffff */
.L_x_0:
[----:B-----5:R-:W-:Y:S04]  /*11e0*/  STG.E desc[UR6][R12.64], R0 ;  /* 0x000000000c007986 */ /* 0x020fe8000c101906 */
[----:B------:R-:W-:Y:S01]  /*11f0*/  STG.E desc[UR6][R14.64], R2 ;  /* 0x000000020e007986 */ /* 0x000fe2000c101906 */
[----:B------:R-:W-:Y:S05]  /*1200*/  EXIT ;  /* 0x000000000000794d */ /* 0x000fea0003800000 */
.L_x_12:
[----:B------:R-:W-:-:S00]  /*1210*/  BRA `(.L_x_12) ;  /* 0xfffffffc00fc7947 */ /* 0x000fc0000383ffff */
[----:B------:R-:W-:-:S00]  /*1220*/  NOP ;  /* 0x0000000000007918 */ /* 0x000fc00000000000 */
        /* <DEDUP_REMOVED lines=13> */
.L_x_27:


//--------------------- .text._Z6cmpFHdPfS_S_S_S_S_S_S_S_S_S_i --------------------------
	.section	.text._Z6cmpFHdPfS_S_S_S_S_S_S_S_S_S_i,"ax",@progbits
	.align	128
        .global         _Z6cmpFHdPfS_S_S_S_S_S_S_S_S_S_i
        .type           _Z6cmpFHdPfS_S_S_S_S_S_S_S_S_S_i,@function
        .size           _Z6cmpFHdPfS_S_S_S_S_S_S_S_S_S_i,(.L_x_28 - _Z6cmpFHdPfS_S_S_S_S_S_S_S_S_S_i)
        .other          _Z6cmpFHdPfS_S_S_S_S_S_S_S_S_S_i,@"STO_CUDA_ENTRY STV_DEFAULT"
_Z6cmpFHdPfS_S_S_S_S_S_S_S_S_S_i:
.text._Z6cmpFHdPfS_S_S_S_S_S_S_S_S_S_i:
        /* <DEDUP_REMOVED lines=25> */
.L_x_24:
[----:B------:R-:W1:Y:S08]  /*0190*/  LDC.64 R20, c[0x0][0x3a0] ;  /* 0x0000e800ff147b82 */ /* 0x000e700000000a00 */
[----:B------:R-:W2:Y:S08]  /*01a0*/  LDC.64 R22, c[0x0][0x398] ;  /* 0x0000e600ff167b82 */ /* 0x000eb00000000a00 */
[----:B0-----:R-:W0:Y:S01]  /*01b0*/  LDC.64 R16, c[0x0][0x3a8] ;  /* 0x0000ea00ff107b82 */ /* 0x001e220000000a00 */
[----:B-1----:R-:W-:-:S06]  /*01c0*/  IMAD.WIDE.U32 R20, R6, 0x4, R20 ;  /* 0x0000000406147825 */ /* 0x002fcc00078e0014 */
[----:B------:R-:W3:Y:S01]  /*01d0*/  LDG.E R21, desc[UR6][R20.64] ;  /* 0x0000000614157981 */ /* 0x000ee2000c1e1900 */
[----:B--2---:R-:W-:-:S06]  /*01e0*/  IMAD.WIDE.U32 R22, R6, 0x4, R22 ;  /* 0x0000000406167825 */ /* 0x004fcc00078e0016 */
[----:B------:R-:W2:Y:S01]  /*01f0*/  LDG.E R22, desc[UR6][R22.64] ;  /* 0x0000000616167981 */ /* 0x000ea2000c1e1900 */
[----:B0-----:R-:W-:-:S06]  /*0200*/  IMAD.WIDE.U32 R16, R6, 0x4, R16 ;  /* 0x0000000406107825 */ /* 0x001fcc00078e0010 */
[----:B------:R-:W4:Y:S01]  /*0210*/  LDG.E R16, desc[UR6][R16.64] ;  /* 0x0000000610107981 */ /* 0x000f22000c1e1900 */
[----:B------:R-:W-:Y:S01]  /*0220*/  UMOV UR4, 0x54442d18 ;  /* 0x54442d1800047882 */ /* 0x000fe20000000000 */
[----:B------:R-:W-:Y:S01]  /*0230*/  UMOV UR5, 0x401921fb ;  /* 0x401921fb00057882 */ /* 0x000fe20000000000 */
[----:B------:R-:W-:Y:S01]  /*0240*/  BSSY.RECONVERGENT B0, `(.L_x_14) ;  /* 0x0000071000007945 */ /* 0x000fe20003800200 */
[----:B---3-5:R-:W-:-:S04]  /*0250*/  FMUL R24, R4, R21 ;  /* 0x0000001504187220 */ /* 0x028fc80000400000 */
[----:B--2---:R-:W-:-:S04]  /*0260*/  FFMA R24, R3, R22, R24 ;  /* 0x0000001603187223 */ /* 0x004fc80000000018 */
[----:B----4-:R-:W-:-:S04]  /*0270*/  FFMA R27, R5, R16, R24 ;  /* 0x00000010051b7223 */ /* 0x010fc80000000018 */
[----:B------:R-:W0:Y:S02]  /*0280*/  F2F.F64.F32 R24, R27 ;  /* 0x0000001b00187310 */ /* 0x000e240000201800 */
[----:B0-----:R-:W-:-:S06]  /*0290*/  DMUL R24, R24, UR4 ;  /* 0x0000000418187c28 */ /* 0x001fcc0008000000 */
[----:B------:R-:W0:Y:S02]  /*02a0*/  F2F.F32.F64 R7, R24 ;  /* 0x0000001800077310 */ /* 0x000e240000301000 */
[----:B0-----:R-:W-:-:S06]  /*02b0*/  FMUL R28, R7, 0.63661974668502807617 ;  /* 0x3f22f983071c7820 */ /* 0x001fcc0000400000 */
[----:B------:R-:W0:Y:S01]  /*02c0*/  F2I.NTZ R28, R28 ;  /* 0x0000001c001c7305 */ /* 0x000e220000203100 */
[----:B------:R-:W-:Y:S02]  /*02d0*/  FSETP.GE.AND P5, PT, |R7|, 105615, PT ;  /* 0x47ce47800700780b */ /* 0x000fe40003fa6200 */
[----:B0-----:R-:W-:-:S05]  /*02e0*/  I2FP.F32.S32 R26, R28 ;  /* 0x0000001c001a7245 */ /* 0x001fca0000201400 */
[----:B------:R-:W-:-:S04]  /*02f0*/  FFMA R17, R26, -1.5707962512969970703, R7 ;  /* 0xbfc90fda1a117823 */ /* 0x000fc80000000007 */
[----:B------:R-:W-:-:S04]  /*0300*/  FFMA R17, R26, -7.5497894158615963534e-08, R17 ;  /* 0xb3a221681a117823 */ /* 0x000fc80000000011 */
[----:B------:R-:W-:Y:S01]  /*0310*/  FFMA R26, R26, -5.3903029534742383927e-15, R17 ;  /* 0xa7c234c51a1a7823 */ /* 0x000fe20000000011 */
[----:B------:R-:W-:-:S03]  /*0320*/  IMAD.MOV.U32 R27, RZ, RZ, R28 ;  /* 0x000000ffff1b7224 */ /* 0x000fc600078e001c */
        /* <DEDUP_REMOVED lines=12> */
.L_x_16:
        /* <DEDUP_REMOVED lines=11> */
[----:B------:R-:W-:Y:S01]  /*04a0*/  ISETP.EQ.AND P6, PT, R22, 0x14, PT ;  /* 0x000000141600780c */ /* 0x000fe20003fc2270 */
[----:B--2---:R-:W-:-:S03]  /*04b0*/  IMAD.WIDE.U32 R20, R16, R25, RZ ;  /* 0x0000001910147225 */ /* 0x004fc600078e00ff */
[----:B------:R-:W-:-:S04]  /*04c0*/  IADD3 R20, P2, PT, R20, R23, RZ ;  /* 0x0000001714147210 */ /* 0x000fc80007f5e0ff */
[----:B------:R-:W-:Y:S01]  /*04d0*/  IADD3.X R23, PT, PT, R21, UR5, RZ, P2, !PT ;  /* 0x0000000515177c10 */ /* 0x000fe200097fe4ff */
[--C-:B------:R-:W-:Y:S01]  /*04e0*/  @P0 IMAD.MOV.U32 R8, RZ, RZ, R20.reuse ;  /* 0x000000ffff080224 */ /* 0x100fe200078e0014 */
[C---:B------:R-:W-:Y:S01]  /*04f0*/  ISETP.EQ.AND P2, PT, R22.reuse, 0x8, PT ;  /* 0x000000081600780c */ /* 0x040fe20003f42270 */
[--C-:B------:R-:W-:Y:S02]  /*0500*/  @P1 IMAD.MOV.U32 R9, RZ, RZ, R20.reuse ;  /* 0x000000ffff091224 */ /* 0x100fe400078e0014 */
[--C-:B------:R-:W-:Y:S02]  /*0510*/  @P3 IMAD.MOV.U32 R11, RZ, RZ, R20.reuse ;  /* 0x000000ffff0b3224 */ /* 0x100fe400078e0014 */
[--C-:B------:R-:W-:Y:S02]  /*0520*/  @P4 IMAD.MOV.U32 R18, RZ, RZ, R20.reuse ;  /* 0x000000ffff124224 */ /* 0x100fe400078e0014 */
[----:B------:R-:W-:Y:S02]  /*0530*/  @P6 IMAD.MOV.U32 R19, RZ, RZ, R20 ;  /* 0x000000ffff136224 */ /* 0x000fe400078e0014 */
[----:B------:R-:W-:-:S04]  /*0540*/  VIADD R22, R22, 0x4 ;  /* 0x0000000416167836 */ /* 0x000fc80000000000 */
[----:B------:R-:W-:Y:S01]  /*0550*/  @P2 MOV R10, R20 ;  /* 0x00000014000a2202 */ /* 0x000fe20000000f00 */
[----:B------:R-:W-:Y:S06]  /*0560*/  BRA.U UP0, `(.L_x_16) ;  /* 0xfffffffd00a07547 */ /* 0x000fec000b83ffff */
[----:B------:R-:W-:Y:S01]  /*0570*/  SHF.R.U32.HI R16, RZ, 0x17, R7 ;  /* 0x00000017ff107819 */ /* 0x000fe20000011607 */
[----:B------:R-:W-:Y:S03]  /*0580*/  BSSY.RECONVERGENT B1, `(.L_x_17) ;  /* 0x000002a000017945 */ /* 0x000fe60003800200 */
[----:B------:R-:W-:-:S04]  /*0590*/  LOP3.LUT R17, R16, 0xe0, RZ, 0xc0, !PT ;  /* 0x000000e010117812 */ /* 0x000fc800078ec0ff */
        /* <DEDUP_REMOVED lines=8> */
[----:B------:R-:W-:-:S03]  /*0620*/  ISETP.EQ.AND P1, PT, R21, -0x4, PT ;  /* 0xfffffffc1500780c */ /* 0x000fc60003f22270 */
[--C-:B------:R-:W-:Y:S01]  /*0630*/  @P0 IMAD.MOV.U32 R22, RZ, RZ, R8.reuse ;  /* 0x000000ffff160224 */ /* 0x100fe200078e0008 */
[C---:B------:R-:W-:Y:S01]  /*0640*/  ISETP.EQ.AND P0, PT, R21.reuse, RZ, PT ;  /* 0x000000ff1500720c */ /* 0x040fe20003f02270 */
[----:B------:R-:W-:Y:S02]  /*0650*/  @P6 IMAD.MOV.U32 R17, RZ, RZ, R8 ;  /* 0x000000ffff116224 */ /* 0x000fe400078e0008 */
[----:B------:R-:W-:Y:S01]  /*0660*/  @P6 IMAD.MOV.U32 R22, RZ, RZ, R9 ;  /* 0x000000ffff166224 */ /* 0x000fe200078e0009 */
[----:B------:R-:W-:Y:S01]  /*0670*/  ISETP.EQ.AND P6, PT, R21, 0x4, PT ;  /* 0x000000041500780c */ /* 0x000fe20003fc2270 */
[--C-:B------:R-:W-:Y:S01]  /*0680*/  @P4 IMAD.MOV.U32 R22, RZ, RZ, R10.reuse ;  /* 0x000000ffff164224 */ /* 0x100fe200078e000a */
[----:B------:R-:W-:Y:S01]  /*0690*/  @P4 MOV R17, R9 ;  /* 0x0000000900114202 */ /* 0x000fe20000000f00 */
[----:B------:R-:W-:Y:S01]  /*06a0*/  @P3 IMAD.MOV.U32 R17, RZ, RZ, R10 ;  /* 0x000000ffff113224 */ /* 0x000fe200078e000a */
[----:B------:R-:W-:Y:S01]  /*06b0*/  P2R R20, PR, RZ, 0x40 ;  /* 0x00000040ff147803 */ /* 0x000fe20000000000 */
[----:B------:R-:W-:-:S02]  /*06c0*/  @P2 IMAD.MOV.U32 R17, RZ, RZ, R11 ;  /* 0x000000ffff112224 */ /* 0x000fc400078e000b */
[----:B------:R-:W-:Y:S02]  /*06d0*/  @P1 IMAD.MOV.U32 R17, RZ, RZ, R18 ;  /* 0x000000ffff111224 */ /* 0x000fe400078e0012 */
[----:B------:R-:W-:Y:S02]  /*06e0*/  @P0 IMAD.MOV.U32 R17, RZ, RZ, R19 ;  /* 0x000000ffff110224 */ /* 0x000fe400078e0013 */
[----:B------:R-:W-:Y:S01]  /*06f0*/  @P3 IMAD.MOV.U32 R22, RZ, RZ, R11 ;  /* 0x000000ffff163224 */ /* 0x000fe200078e000b */
[----:B------:R-:W-:Y:S01]  /*0700*/  @P2 MOV R22, R18 ;  /* 0x0000001200162202 */ /* 0x000fe20000000f00 */
[----:B------:R-:W-:Y:S01]  /*0710*/  @P1 IMAD.MOV.U32 R22, RZ, RZ, R19 ;  /* 0x000000ffff161224 */ /* 0x000fe200078e0013 */
[----:B------:R-:W-:Y:S01]  /*0720*/  @P6 MOV R17, R23 ;  /* 0x0000001700116202 */ /* 0x000fe20000000f00 */
[----:B------:R-:W-:Y:S01]  /*0730*/  @P0 IMAD.MOV.U32 R22, RZ, RZ, R23 ;  /* 0x000000ffff160224 */ /* 0x000fe200078e0017 */
[----:B------:R-:W-:-:S13]  /*0740*/  LOP3.LUT P6, RZ, R16, 0x1f, RZ, 0xc0, !PT ;  /* 0x0000001f10ff7812 */ /* 0x000fda00078cc0ff */
[----:B------:R-:W-:Y:S05]  /*0750*/  @!P6 BRA `(.L_x_18) ;  /* 0x000000000030e947 */ /* 0x000fea0003800000 */
[----:B------:R-:W-:Y:S01]  /*0760*/  @P4 IMAD.MOV.U32 R20, RZ, RZ, R8 ;  /* 0x000000ffff144224 */ /* 0x000fe200078e0008 */
[C---:B------:R-:W-:Y:S01]  /*0770*/  ISETP.EQ.AND P6, PT, R21.reuse, 0x4, PT ;  /* 0x000000041500780c */ /* 0x040fe20003fc2270 */
[----:B------:R-:W-:Y:S01]  /*0780*/  @P3 IMAD.MOV.U32 R20, RZ, RZ, R9 ;  /* 0x000000ffff143224 */ /* 0x000fe200078e0009 */
[----:B------:R-:W-:Y:S01]  /*0790*/  LOP3.LUT R16, R16, 0x1f, RZ, 0xc0, !PT ;  /* 0x0000001f10107812 */ /* 0x000fe200078ec0ff */
[----:B------:R-:W-:Y:S01]  /*07a0*/  @P2 IMAD.MOV.U32 R20, RZ, RZ, R10 ;  /* 0x000000ffff142224 */ /* 0x000fe200078e000a */
[----:B------:R-:W-:Y:S01]  /*07b0*/  ISETP.EQ.AND P2, PT, R21, 0x8, PT ;  /* 0x000000081500780c */ /* 0x000fe20003f42270 */
[----:B------:R-:W-:Y:S01]  /*07c0*/  @P1 IMAD.MOV.U32 R20, RZ, RZ, R11 ;  /* 0x000000ffff141224 */ /* 0x000fe200078e000b */
[----:B------:R-:W-:Y:S02]  /*07d0*/  @P0 MOV R20, R18 ;  /* 0x0000001200140202 */ /* 0x000fe40000000f00 */
[----:B------:R-:W-:-:S05]  /*07e0*/  SHF.L.W.U32.HI R22, R17, R16, R22 ;  /* 0x0000001011167219 */ /* 0x000fca0000010e16 */
[----:B------:R-:W-:-:S04]  /*07f0*/  @P6 IMAD.MOV.U32 R20, RZ, RZ, R19 ;  /* 0x000000ffff146224 */ /* 0x000fc800078e0013 */
[----:B------:R-:W-:-:S05]  /*0800*/  @P2 IMAD.MOV.U32 R20, RZ, RZ, R23 ;  /* 0x000000ffff142224 */ /* 0x000fca00078e0017 */
[----:B------:R-:W-:-:S07]  /*0810*/  SHF.L.W.U32.HI R17, R20, R16, R17 ;  /* 0x0000001014117219 */ /* 0x000fce0000010e11 */
.L_x_18:
[----:B------:R-:W-:Y:S05]  /*0820*/  BSYNC.RECONVERGENT B1 ;  /* 0x0000000000017941 */ /* 0x000fea0003800200 */
.L_x_17:
        /* <DEDUP_REMOVED lines=18> */
.L_x_15:
[----:B------:R-:W-:Y:S05]  /*0950*/  BSYNC.RECONVERGENT B0 ;  /* 0x0000000000007941 */ /* 0x000fea0003800200 */
.L_x_14:
        /* <DEDUP_REMOVED lines=8> */
[----:B------:R-:W-:-:S02]  /*09e0*/  LOP3.LUT P1, RZ, R24, 0x2, RZ, 0xc0, !PT ;  /* 0x0000000218ff7812 */ /* 0x000fc4000782c0ff */
[----:B------:R-:W-:Y:S02]  /*09f0*/  FSEL R25, R21, 0.041666727513074874878, !P0 ;  /* 0x3d2aaabb15197808 */ /* 0x000fe40004000000 */
[----:B------:R-:W-:Y:S01]  /*0a00*/  FSEL R23, R22, -0.00019574658654164522886, P0 ;  /* 0xb94d415316177808 */ /* 0x000fe20000000000 */
[----:B------:R-:W-:-:S04]  /*0a10*/  IMAD.MOV.U32 R22, RZ, RZ, 0x3e2aaaa8 ;  /* 0x3e2aaaa8ff167424 */ /* 0x000fc800078e00ff */
[----:B------:R-:W-:Y:S01]  /*0a20*/  FFMA R25, R16, R23, R25 ;  /* 0x0000001710197223 */ /* 0x000fe20000000019 */
[----:B------:R-:W-:Y:S02]  /*0a30*/  FSEL R23, R17, 1, !P0 ;  /* 0x3f80000011177808 */ /* 0x000fe40004000000 */
[----:B------:R-:W-:-:S05]  /*0a40*/  FSEL R17, -R22, -0.4999999701976776123, !P0 ;  /* 0xbeffffff16117808 */ /* 0x000fca0004000100 */
        /* <DEDUP_REMOVED lines=14> */
.L_x_21:
[----:B------:R-:W0:Y:S02]  /*0b30*/  LDC.64 R16, c[0x4][RZ] ;  /* 0x01000000ff107b82 */ /* 0x000e240000000a00 */
[----:B0-----:R-:W-:-:S05]  /*0b40*/  IMAD.WIDE.U32 R28, R25, 0x4, R16 ;  /* 0x00000004191c7825 */ /* 0x001fca00078e0010 */
[----:B------:R-:W2:Y:S02]  /*0b50*/  LDG.E.CONSTANT R17, desc[UR6][R28.64] ;  /* 0x000000061c117981 */ /* 0x000ea4000c1e9900 */
[----:B--2---:R-:W-:-:S03]  /*0b60*/  IMAD.WIDE.U32 R16, R17, R24, RZ ;  /* 0x0000001811107225 */ /* 0x004fc600078e00ff */
[----:B------:R-:W-:Y:S02]  /*0b70*/  IADD3 R26, P0, PT, R16, R27, RZ ;  /* 0x0000001b101a7210 */ /* 0x000fe40007f1e0ff */
[C---:B------:R-:W-:Y:S01]  /*0b80*/  SHF.L.U32 R16, R25.reuse, 0x2, RZ ;  /* 0x0000000219107819 */ /* 0x040fe200000006ff */
[----:B------:R-:W-:Y:S01]  /*0b90*/  VIADD R25, R25, 0x1 ;  /* 0x0000000119197836 */ /* 0x000fe20000000000 */
[----:B------:R-:W-:Y:S02]  /*0ba0*/  IADD3.X R27, PT, PT, R17, UR4, RZ, P0, !PT ;  /* 0x00000004111b7c10 */ /* 0x000fe400087fe4ff */
[C---:B------:R-:W-:Y:S02]  /*0bb0*/  ISETP.EQ.AND P1, PT, R16.reuse, RZ, PT ;  /* 0x000000ff1000720c */ /* 0x040fe40003f22270 */
[----:B------:R-:W-:Y:S02]  /*0bc0*/  ISETP.NE.AND P0, PT, R25, 0x6, PT ;  /* 0x000000061900780c */ /* 0x000fe40003f05270 */
[----:B------:R-:W-:-:S02]  /*0bd0*/  ISETP.EQ.AND P2, PT, R16, 0x4, PT ;  /* 0x000000041000780c */ /* 0x000fc40003f42270 */
[C---:B------:R-:W-:Y:S02]  /*0be0*/  ISETP.EQ.AND P3, PT, R16.reuse, 0x8, PT ;  /* 0x000000081000780c */ /* 0x040fe40003f62270 */
[C---:B------:R-:W-:Y:S02]  /*0bf0*/  ISETP.EQ.AND P4, PT, R16.reuse, 0xc, PT ;  /* 0x0000000c1000780c */ /* 0x040fe40003f82270 */
[C---:B------:R-:W-:Y:S02]  /*0c00*/  ISETP.EQ.AND P5, PT, R16.reuse, 0x10, PT ;  /* 0x000000101000780c */ /* 0x040fe40003fa2270 */
[----:B------:R-:W-:Y:S01]  /*0c10*/  ISETP.EQ.AND P6, PT, R16, 0x14, PT ;  /* 0x000000141000780c */ /* 0x000fe20003fc2270 */
[----:B------:R-:W-:-:S04]  /*0c20*/  @P1 IMAD.MOV.U32 R8, RZ, RZ, R26 ;  /* 0x000000ffff081224 */ /* 0x000fc800078e001a */
[--C-:B------:R-:W-:Y:S02]  /*0c30*/  @P2 IMAD.MOV.U32 R9, RZ, RZ, R26.reuse ;  /* 0x000000ffff092224 */ /* 0x100fe400078e001a */
[----:B------:R-:W-:Y:S02]  /*0c40*/  @P3 MOV R10, R26 ;  /* 0x0000001a000a3202 */ /* 0x000fe40000000f00 */
[--C-:B------:R-:W-:Y:S02]  /*0c50*/  @P4 IMAD.MOV.U32 R11, RZ, RZ, R26.reuse ;  /* 0x000000ffff0b4224 */ /* 0x100fe400078e001a */
[--C-:B------:R-:W-:Y:S02]  /*0c60*/  @P5 IMAD.MOV.U32 R18, RZ, RZ, R26.reuse ;  /* 0x000000ffff125224 */ /* 0x100fe400078e001a */
[----:B------:R-:W-:Y:S01]  /*0c70*/  @P6 IMAD.MOV.U32 R19, RZ, RZ, R26 ;  /* 0x000000ffff136224 */ /* 0x000fe200078e001a */
[----:B------:R-:W-:Y:S06]  /*0c80*/  @P0 BRA `(.L_x_21) ;  /* 0xfffffffc00a80947 */ /* 0x000fec000383ffff */
        /* <DEDUP_REMOVED lines=13> */
[--C-:B------:R-:W-:Y:S01]  /*0d60*/  @P3 IMAD.MOV.U32 R26, RZ, RZ, R8.reuse ;  /* 0x000000ffff1a3224 */ /* 0x100fe200078e0008 */
[C---:B------:R-:W-:Y:S01]  /*0d70*/  ISETP.EQ.AND P3, PT, R24.reuse, -0x4, PT ;  /* 0xfffffffc1800780c */ /* 0x040fe20003f62270 */
[----:B------:R-:W-:Y:S01]  /*0d80*/  @P4 IMAD.MOV.U32 R17, RZ, RZ, R8 ;  /* 0x000000ffff114224 */ /* 0x000fe200078e0008 */
        /* <DEDUP_REMOVED lines=25> */
.L_x_23:
[----:B------:R-:W-:Y:S05]  /*0f20*/  BSYNC.RECONVERGENT B1 ;  /* 0x0000000000017941 */ /* 0x000fea0003800200 */
.L_x_22:
        /* <DEDUP_REMOVED lines=18> */
.L_x_20:
[----:B------:R-:W-:Y:S05]  /*1050*/  BSYNC.RECONVERGENT B0 ;  /* 0x0000000000007941 */ /* 0x000fea0003800200 */
.L_x_19:
        /* <DEDUP_REMOVED lines=30> */
.L_x_13:
[----:B-----5:R-:W-:Y:S04]  /*1240*/  STG.E desc[UR6][R12.64], R0 ;  /* 0x000000000c007986 */ /* 0x020fe8000c101906 */
[----:B------:R-:W-:Y:S01]  /*1250*/  STG.E desc[UR6][R14.64], R2 ;  /* 0x000000020e007986 */ /* 0x000fe2000c101906 */
[----:B------:R-:W-:Y:S05]  /*1260*/  EXIT ;  /* 0x000000000000794d */ /* 0x000fea0003800000 */
.L_x_25:
        /* <DEDUP_REMOVED lines=9> */
.L_x_28:


//--------------------- .text._Z5cmpMuPfS_S_S_S_S_ --------------------------
	.section	.text._Z5cmpMuPfS_S_S_S_S_,"ax",@progbits
	.align	128
        .global         _Z5cmpMuPfS_S_S_S_S_
        .type           _Z5cmpMuPfS_S_S_S_S_,@function
        .size           _Z5cmpMuPfS_S_S_S_S_,(.L_x_29 - _Z5cmpMuPfS_S_S_S_S_)
        .other          _Z5cmpMuPfS_S_S_S_S_,@"STO_CUDA_ENTRY STV_DEFAULT"
_Z5cmpMuPfS_S_S_S_S_:
.text._Z5cmpMuPfS_S_S_S_S_:
[----:B------:R-:W-:Y:S01]  /*0000*/  LDC R1, c[0x0][0x37c] ;  /* 0x0000df00ff017b82 */ /* 0x000fe20000000800 */
[----:B------:R-:W0:Y:S07]  /*0010*/  S2R R11, SR_TID.X ;  /* 0x00000000000b7919 */ /* 0x000e2e0000002100 */
[----:B------:R-:W0:Y:S01]  /*0020*/  S2UR UR6, SR_CTAID.X ;  /* 0x00000000000679c3 */ /* 0x000e220000002500 */
[----:B------:R-:W1:Y:S07]  /*0030*/  LDCU.64 UR4, c[0x0][0x358] ;  /* 0x00006b00ff0477ac */ /* 0x000e6e0008000a00 */
[----:B------:R-:W0:Y:S08]  /*0040*/  LDC R0, c[0x0][0x360] ;  /* 0x0000d800ff007b82 */ /* 0x000e300000000800 */
[----:B------:R-:W2:Y:S08]  /*0050*/  LDC.64 R2, c[0x0][0x388] ;  /* 0x0000e200ff027b82 */ /* 0x000eb00000000a00 */
[----:B------:R-:W3:Y:S08]  /*0060*/  LDC.64 R4, c[0x0][0x398] ;  /* 0x0000e600ff047b82 */ /* 0x000ef00000000a00 */
[----:B------:R-:W4:Y:S01]  /*0070*/  LDC.64 R6, c[0x0][0x380] ;  /* 0x0000e000ff067b82 */ /* 0x000f220000000a00 */
[----:B0-----:R-:W-:-:S07]  /*0080*/  IMAD R0, R0, UR6, R11 ;  /* 0x0000000600007c24 */ /* 0x001fce000f8e020b */
[----:B------:R-:W0:Y:S01]  /*0090*/  LDC.64 R8, c[0x0][0x390] ;  /* 0x0000e400ff087b82 */ /* 0x000e220000000a00 */
[----:B--2---:R-:W-:-:S05]  /*00a0*/  IMAD.WIDE R2, R0, 0x4, R2 ;  /* 0x0000000400027825 */ /* 0x004fca00078e0202 */
[----:B-1----:R-:W2:Y:S01]  /*00b0*/  LDG.E R14, desc[UR4][R2.64] ;  /* 0x00000004020e7981 */ /* 0x002ea2000c1e1900 */
[C---:B---3--:R-:W-:Y:S01]  /*00c0*/  IMAD.WIDE R4, R0.reuse, 0x4, R4 ;  /* 0x0000000400047825 */ /* 0x048fe200078e0204 */
[----:B------:R-:W1:Y:S04]  /*00d0*/  LDC.64 R10, c[0x0][0x3a0] ;  /* 0x0000e800ff0a7b82 */ /* 0x000e680000000a00 */
[----:B------:R-:W2:Y:S01]  /*00e0*/  LDG.E R15, desc[UR4][R4.64] ;  /* 0x00000004040f7981 */ /* 0x000ea2000c1e1900 */
[----:B----4-:R-:W-:-:S05]  /*00f0*/  IMAD.WIDE R6, R0, 0x4, R6 ;  /* 0x0000000400067825 */ /* 0x010fca00078e0206 */
[----:B------:R-:W3:Y:S01]  /*0100*/  LDG.E R12, desc[UR4][R6.64] ;  /* 0x00000004060c7981 */ /* 0x000ee2000c1e1900 */
[----:B0-----:R-:W-:-:S05]  /*0110*/  IMAD.WIDE R8, R0, 0x4, R8 ;  /* 0x0000000400087825 */ /* 0x001fca00078e0208 */
[----:B------:R-:W3:Y:S01]  /*0120*/  LDG.E R13, desc[UR4][R8.64] ;  /* 0x00000004080d7981 */ /* 0x000ee2000c1e1900 */
[----:B-1----:R-:W-:-:S04]  /*0130*/  IMAD.WIDE R10, R0, 0x4, R10 ;  /* 0x00000004000a7825 */ /* 0x002fc800078e020a */
[----:B--2---:R-:W-:-:S04]  /*0140*/  FMUL R15, R14, R15 ;  /* 0x0000000f0e0f7220 */ /* 0x004fc80000400000 */
[----:B---3--:R-:W-:Y:S02]  /*0150*/  FFMA R15, R12, R13, R15 ;  /* 0x0000000d0c0f7223 */ /* 0x008fe4000000000f */
[----:B------:R-:W0:Y:S03]  /*0160*/  LDC.64 R12, c[0x0][0x3a8] ;  /* 0x0000ea00ff0c7b82 */ /* 0x000e260000000a00 */
[----:B------:R-:W-:Y:S04]  /*0170*/  STG.E desc[UR4][R10.64], R15 ;  /* 0x0000000f0a007986 */ /* 0x000fe8000c101904 */
[----:B------:R-:W2:Y:S04]  /*0180*/  LDG.E R16, desc[UR4][R2.64] ;  /* 0x0000000402107981 */ /* 0x000ea8000c1e1900 */
[----:B------:R-:W2:Y:S04]  /*0190*/  LDG.E R17, desc[UR4][R8.64] ;  /* 0x0000000408117981 */ /* 0x000ea8000c1e1900 */
[----:B------:R-:W3:Y:S04]  /*01a0*/  LDG.E R14, desc[UR4][R6.64] ;  /* 0x00000004060e7981 */ /* 0x000ee8000c1e1900 */
[----:B------:R-:W3:Y:S01]  /*01b0*/  LDG.E R5, desc[UR4][R4.64] ;  /* 0x0000000404057981 */ /* 0x000ee2000c1e1900 */
[----:B0-----:R-:W-:-:S04]  /*01c0*/  IMAD.WIDE R12, R0, 0x4, R12 ;  /* 0x00000004000c7825 */ /* 0x001fc800078e020c */
[----:B--2---:R-:W-:-:S04]  /*01d0*/  FMUL R17, R16, R17 ;  /* 0x0000001110117220 */ /* 0x004fc80000400000 */
[----:B---3--:R-:W-:-:S05]  /*01e0*/  FFMA R17, R14, R5, -R17 ;  /* 0x000000050e117223 */ /* 0x008fca0000000811 */
[----:B------:R-:W-:Y:S01]  /*01f0*/  STG.E desc[UR4][R12.64], R17 ;  /* 0x000000110c007986 */ /* 0x000fe2000c101904 */
[----:B------:R-:W-:Y:S05]  /*0200*/  EXIT ;  /* 0x000000000000794d */ /* 0x000fea0003800000 */
.L_x_26:
        /* <DEDUP_REMOVED lines=15> */
.L_x_29:


//--------------------- .nv.global.init           --------------------------
	.section	.nv.global.init,"aw",@progbits
	.align	4
.nv.global.init:
	.type		__cudart_i2opi_f,@object
	.size		__cudart_i2opi_f,(.L_1 - __cudart_i2opi_f)
__cudart_i2opi_f:
        /*0000*/ 	.byte	0x41, 0x90, 0x43, 0x3c, 0x99, 0x95, 0x62, 0xdb, 0xc0, 0xdd, 0x34, 0xf5, 0xd1, 0x57, 0x27, 0xfc
        /*0010*/ 	.byte	0x29, 0x15, 0x44, 0x4e, 0x6e, 0x83, 0xf9, 0xa2
.L_1:


//--------------------- .nv.shared.reserved.0     --------------------------
	.section	.nv.shared.reserved.0,"aw",@nobits
	.weak		__nv_reservedSMEM_offset_0_alias
	.size		__nv_reservedSMEM_offset_0_alias, 0, 64
	.other		__nv_reservedSMEM_offset_0_alias,@"STO_CUDA_RESERVED_SHARED STV_DEFAULT"
__nv_reservedSMEM_offset_0_alias:
	.zero		0
	.zero		64


//--------------------- .nv.constant0._Z15cmpFHd_ConstMemPfS_S_S_S_S_S_S_i --------------------------
	.section	.nv.constant0._Z15cmpFHd_ConstMemPfS_S_S_S_S_S_S_i,"a",@progbits
	.sectionflags	@""
	.align	4
.nv.constant0._Z15cmpFHd_ConstMemPfS_S_S_S_S_S_S_i:
	.zero		964


//--------------------- .nv.constant0._Z6cmpFHdPfS_S_S_S_S_S_S_S_S_S_i --------------------------
	.section	.nv.constant0._Z6cmpFHdPfS_S_S_S_S_S_S_S_S_S_i,"a",@progbits
	.sectionflags	@""
	.align	4
.nv.constant0._Z6cmpFHdPfS_S_S_S_S_S_S_S_S_S_i:
	.zero		988


//--------------------- .nv.constant0._Z5cmpMuPfS_S_S_S_S_ --------------------------
	.section	.nv.constant0._Z5cmpMuPfS_S_S_S_S_,"a",@progbits
	.sectionflags	@""
	.align	4
.nv.constant0._Z5cmpMuPfS_S_S_S_S_:
	.zero		944


//--------------------- SYMBOLS --------------------------

	.type		.nv.reservedSmem.offset0,@object
	.size		.nv.reservedSmem.offset0,0x4
